	.target	sm_100a

	.elftype	@"ET_EXEC"


//--------------------- .note.nv.tkinfo           --------------------------
	.section	.note.nv.tkinfo,"",@"SHT_NOTE"
	.sectionflags	@"SHF_NOTE_NV_TKINFO"
	.tkinfo
        /*0018*/ 	.word	0x00000002
        /*0030*/ 	.string	""
        /*0030*/ 	.string	"ptxas"
        /*0030*/ 	.string	"Cuda compilation tools, release 13.0, V13.0.88"
        /*0030*/ 	.string	"Build cuda_13.0.r13.0/compiler.36424714_0"
        /*0030*/ 	.string	"-arch sm_100a -m 64 "



//--------------------- .note.nv.cuinfo           --------------------------
	.section	.note.nv.cuinfo,"",@"SHT_NOTE"
	.sectionflags	@"SHF_NOTE_NV_CUINFO"
        /*0018*/ 	.short	0x0002
        /*001a*/ 	.short	0x0064
        /*001c*/ 	.short	0x0082
	.zero		2


//--------------------- .nv.info                  --------------------------
	.section	.nv.info,"",@"SHT_CUDA_INFO"
	.align	4


	//----- nvinfo : EIATTR_REGCOUNT
	.align		4
        /*0000*/ 	.byte	0x04, 0x2f
        /*0002*/ 	.short	(.L_19 - .L_18)
	.align		4
.L_18:
        /*0004*/ 	.word	index@(_ZN7cutlass13device_kernelINS_4gemm6kernel13GemmUniversalIN4cute5tupleIJiiiiEEENS1_10collective13CollectiveMmaINS1_35MainloopSm100TmaUmmaWarpSpecializedILi4ELi2ELi4ENS5_IJNS4_1CILi1EEESB_SB_EEEEENS5_IJNSA_ILi64EEENSA_ILi128EEESF_EEENS_12float_e4m3_tENS5_IJlSB_lEEESH_SI_NS4_8TiledMMAINS4_8MMA_AtomIJNS4_10MMA_TraitsINS4_19SM100_MMA_F8F6F4_SSEJSH_SH_fSE_SF_NS4_17integral_constantINS4_4UMMA5MajorELSP_0EEESQ_NSN_INSO_7ScaleInELSR_0EEESS_EEEEEENS4_6LayoutISC_NS5_IJNSA_ILi0EEESW_SW_EEEEENS5_IJNS4_10UnderscoreESZ_SZ_EEEEENS4_13SM90_TMA_LOADENS4_14ComposedLayoutINS4_7SwizzleILi3ELi4ELi3EEENS4_18smem_ptr_flag_bitsILi8EEENSV_INS5_IJNSA_ILi8EEESF_EEENS5_IJSF_SB_EEEEEEEvNS4_8identityES12_S1C_vS1D_EENS_8epilogue10collective18CollectiveEpilogueINS1F_23Sm100TmaWarpSpecializedILi2ELi2ELi32ELb0ELb0EEEJSG_NS5_IJNSV_ISE_SB_EES1K_EEESH_SI_SH_SI_NS1F_6fusion15FusionCallbacksIS1J_NS1M_17LinearCombinationISH_fSH_fLNS_15FloatRoundStyleE2EEESG_S1L_JEEENS4_5SM1004TMEM4LOAD26SM100_TMEM_LOAD_16dp32b32xES12_NS13_INS14_ILi2ELi4ELi3EEES17_NSV_INS5_IJS18_SE_EEENS5_IJSE_SB_EEEEEEENS4_39AutoVectorizingCopyWithAssumedAlignmentILi128EEENS4_14SM90_TMA_STOREES20_S22_S22_EEEvvEEEEvNT_6ParamsE)
        /*0008*/ 	.word	0x00000080


	//----- nvinfo : EIATTR_FRAME_SIZE
	.align		4
.L_19:
        /*000c*/ 	.byte	0x04, 0x11
        /*000e*/ 	.short	(.L_21 - .L_20)
	.align		4
.L_20:
        /*0010*/ 	.word	index@($__internal_2_$__cuda_sm10x_tcgen05_guardrail_trap_unallocated_columns_being_dealloced)
        /*0014*/ 	.word	0x00000000


	//----- nvinfo : EIATTR_FRAME_SIZE
	.align		4
.L_21:
        /*0018*/ 	.byte	0x04, 0x11
        /*001a*/ 	.short	(.L_23 - .L_22)
	.align		4
.L_22:
        /*001c*/ 	.word	index@($__internal_1_$__cuda_sm10x_tcgen05_guardrail_trap_phase_invalid_during_alloc)
        /*0020*/ 	.word	0x00000000


	//----- nvinfo : EIATTR_FRAME_SIZE
	.align		4
.L_23:
        /*0024*/ 	.byte	0x04, 0x11
        /*0026*/ 	.short	(.L_25 - .L_24)
	.align		4
.L_24:
        /*0028*/ 	.word	index@($__internal_0_$__cuda_sm10x_tcgen05_guardrail_trap_col_being_dealloced_not_returned_by_alloc)
        /*002c*/ 	.word	0x00000000


	//----- nvinfo : EIATTR_FRAME_SIZE
	.align		4
.L_25:
        /*0030*/ 	.byte	0x04, 0x11
        /*0032*/ 	.short	(.L_27 - .L_26)
	.align		4
.L_26:
        /*0034*/ 	.word	index@(_ZN7cutlass13device_kernelINS_4gemm6kernel13GemmUniversalIN4cute5tupleIJiiiiEEENS1_10collective13CollectiveMmaINS1_35MainloopSm100TmaUmmaWarpSpecializedILi4ELi2ELi4ENS5_IJNS4_1CILi1EEESB_SB_EEEEENS5_IJNSA_ILi64EEENSA_ILi128EEESF_EEENS_12float_e4m3_tENS5_IJlSB_lEEESH_SI_NS4_8TiledMMAINS4_8MMA_AtomIJNS4_10MMA_TraitsINS4_19SM100_MMA_F8F6F4_SSEJSH_SH_fSE_SF_NS4_17integral_constantINS4_4UMMA5MajorELSP_0EEESQ_NSN_INSO_7ScaleInELSR_0EEESS_EEEEEENS4_6LayoutISC_NS5_IJNSA_ILi0EEESW_SW_EEEEENS5_IJNS4_10UnderscoreESZ_SZ_EEEEENS4_13SM90_TMA_LOADENS4_14ComposedLayoutINS4_7SwizzleILi3ELi4ELi3EEENS4_18smem_ptr_flag_bitsILi8EEENSV_INS5_IJNSA_ILi8EEESF_EEENS5_IJSF_SB_EEEEEEEvNS4_8identityES12_S1C_vS1D_EENS_8epilogue10collective18CollectiveEpilogueINS1F_23Sm100TmaWarpSpecializedILi2ELi2ELi32ELb0ELb0EEEJSG_NS5_IJNSV_ISE_SB_EES1K_EEESH_SI_SH_SI_NS1F_6fusion15FusionCallbacksIS1J_NS1M_17LinearCombinationISH_fSH_fLNS_15FloatRoundStyleE2EEESG_S1L_JEEENS4_5SM1004TMEM4LOAD26SM100_TMEM_LOAD_16dp32b32xES12_NS13_INS14_ILi2ELi4ELi3EEES17_NSV_INS5_IJS18_SE_EEENS5_IJSE_SB_EEEEEEENS4_39AutoVectorizingCopyWithAssumedAlignmentILi128EEENS4_14SM90_TMA_STOREES20_S22_S22_EEEvvEEEEvNT_6ParamsE)
        /*0038*/ 	.word	0x00000000


	//----- nvinfo : EIATTR_MIN_STACK_SIZE
	.align		4
.L_27:
        /*003c*/ 	.byte	0x04, 0x12
        /*003e*/ 	.short	(.L_29 - .L_28)
	.align		4
.L_28:
        /*0040*/ 	.word	index@(_ZN7cutlass13device_kernelINS_4gemm6kernel13GemmUniversalIN4cute5tupleIJiiiiEEENS1_10collective13CollectiveMmaINS1_35MainloopSm100TmaUmmaWarpSpecializedILi4ELi2ELi4ENS5_IJNS4_1CILi1EEESB_SB_EEEEENS5_IJNSA_ILi64EEENSA_ILi128EEESF_EEENS_12float_e4m3_tENS5_IJlSB_lEEESH_SI_NS4_8TiledMMAINS4_8MMA_AtomIJNS4_10MMA_TraitsINS4_19SM100_MMA_F8F6F4_SSEJSH_SH_fSE_SF_NS4_17integral_constantINS4_4UMMA5MajorELSP_0EEESQ_NSN_INSO_7ScaleInELSR_0EEESS_EEEEEENS4_6LayoutISC_NS5_IJNSA_ILi0EEESW_SW_EEEEENS5_IJNS4_10UnderscoreESZ_SZ_EEEEENS4_13SM90_TMA_LOADENS4_14ComposedLayoutINS4_7SwizzleILi3ELi4ELi3EEENS4_18smem_ptr_flag_bitsILi8EEENSV_INS5_IJNSA_ILi8EEESF_EEENS5_IJSF_SB_EEEEEEEvNS4_8identityES12_S1C_vS1D_EENS_8epilogue10collective18CollectiveEpilogueINS1F_23Sm100TmaWarpSpecializedILi2ELi2ELi32ELb0ELb0EEEJSG_NS5_IJNSV_ISE_SB_EES1K_EEESH_SI_SH_SI_NS1F_6fusion15FusionCallbacksIS1J_NS1M_17LinearCombinationISH_fSH_fLNS_15FloatRoundStyleE2EEESG_S1L_JEEENS4_5SM1004TMEM4LOAD26SM100_TMEM_LOAD_16dp32b32xES12_NS13_INS14_ILi2ELi4ELi3EEES17_NSV_INS5_IJS18_SE_EEENS5_IJSE_SB_EEEEEEENS4_39AutoVectorizingCopyWithAssumedAlignmentILi128EEENS4_14SM90_TMA_STOREES20_S22_S22_EEEvvEEEEvNT_6ParamsE)
        /*0044*/ 	.word	0x00000000
.L_29:


//--------------------- .nv.compat                --------------------------
	.section	.nv.compat,"",@"SHT_CUDA_COMPAT_INFO"
	.align	4
        /*0000*/ 	.byte	0x02, 0x09, 0x01, 0x00, 0x02, 0x02, 0x02, 0x00, 0x02, 0x05, 0x05, 0x00, 0x03, 0x07, 0x01, 0x01
        /*0010*/ 	.byte	0x02, 0x03, 0x01, 0x00, 0x02, 0x06, 0x01, 0x00, 0x04, 0x0b, 0x08, 0x00, 0x09, 0x00, 0x00, 0x00
        /*0020*/ 	.byte	0x00, 0x00, 0x00, 0x00


//--------------------- .nv.info._ZN7cutlass13device_kernelINS_4gemm6kernel13GemmUniversalIN4cute5tupleIJiiiiEEENS1_10collective13CollectiveMmaINS1_35MainloopSm100TmaUmmaWarpSpecializedILi4ELi2ELi4ENS5_IJNS4_1CILi1EEESB_SB_EEEEENS5_IJNSA_ILi64EEENSA_ILi128EEESF_EEENS_12float_e4m3_tENS5_IJlSB_lEEESH_SI_NS4_8TiledMMAINS4_8MMA_AtomIJNS4_10MMA_TraitsINS4_19SM100_MMA_F8F6F4_SSEJSH_SH_fSE_SF_NS4_17integral_constantINS4_4UMMA5MajorELSP_0EEESQ_NSN_INSO_7ScaleInELSR_0EEESS_EEEEEENS4_6LayoutISC_NS5_IJNSA_ILi0EEESW_SW_EEEEENS5_IJNS4_10UnderscoreESZ_SZ_EEEEENS4_13SM90_TMA_LOADENS4_14ComposedLayoutINS4_7SwizzleILi3ELi4ELi3EEENS4_18smem_ptr_flag_bitsILi8EEENSV_INS5_IJNSA_ILi8EEESF_EEENS5_IJSF_SB_EEEEEEEvNS4_8identityES12_S1C_vS1D_EENS_8epilogue10collective18CollectiveEpilogueINS1F_23Sm100TmaWarpSpecializedILi2ELi2ELi32ELb0ELb0EEEJSG_NS5_IJNSV_ISE_SB_EES1K_EEESH_SI_SH_SI_NS1F_6fusion15FusionCallbacksIS1J_NS1M_17LinearCombinationISH_fSH_fLNS_15FloatRoundStyleE2EEESG_S1L_JEEENS4_5SM1004TMEM4LOAD26SM100_TMEM_LOAD_16dp32b32xES12_NS13_INS14_ILi2ELi4ELi3EEES17_NSV_INS5_IJS18_SE_EEENS5_IJSE_SB_EEEEEEENS4_39AutoVectorizingCopyWithAssumedAlignmentILi128EEENS4_14SM90_TMA_STOREES20_S22_S22_EEEvvEEEEvNT_6ParamsE --------------------------
	.section	.nv.info._ZN7cutlass13device_kernelINS_4gemm6kernel13GemmUniversalIN4cute5tupleIJiiiiEEENS1_10collective13CollectiveMmaINS1_35MainloopSm100TmaUmmaWarpSpecializedILi4ELi2ELi4ENS5_IJNS4_1CILi1EEESB_SB_EEEEENS5_IJNSA_ILi64EEENSA_ILi128EEESF_EEENS_12float_e4m3_tENS5_IJlSB_lEEESH_SI_NS4_8TiledMMAINS4_8MMA_AtomIJNS4_10MMA_TraitsINS4_19SM100_MMA_F8F6F4_SSEJSH_SH_fSE_SF_NS4_17integral_constantINS4_4UMMA5MajorELSP_0EEESQ_NSN_INSO_7ScaleInELSR_0EEESS_EEEEEENS4_6LayoutISC_NS5_IJNSA_ILi0EEESW_SW_EEEEENS5_IJNS4_10UnderscoreESZ_SZ_EEEEENS4_13SM90_TMA_LOADENS4_14ComposedLayoutINS4_7SwizzleILi3ELi4ELi3EEENS4_18smem_ptr_flag_bitsILi8EEENSV_INS5_IJNSA_ILi8EEESF_EEENS5_IJSF_SB_EEEEEEEvNS4_8identityES12_S1C_vS1D_EENS_8epilogue10collective18CollectiveEpilogueINS1F_23Sm100TmaWarpSpecializedILi2ELi2ELi32ELb0ELb0EEEJSG_NS5_IJNSV_ISE_SB_EES1K_EEESH_SI_SH_SI_NS1F_6fusion15FusionCallbacksIS1J_NS1M_17LinearCombinationISH_fSH_fLNS_15FloatRoundStyleE2EEESG_S1L_JEEENS4_5SM1004TMEM4LOAD26SM100_TMEM_LOAD_16dp32b32xES12_NS13_INS14_ILi2ELi4ELi3EEES17_NSV_INS5_IJS18_SE_EEENS5_IJSE_SB_EEEEEEENS4_39AutoVectorizingCopyWithAssumedAlignmentILi128EEENS4_14SM90_TMA_STOREES20_S22_S22_EEEvvEEEEvNT_6ParamsE,"",@"SHT_CUDA_INFO"
	.sectionflags	@""
	.align	4


	//----- nvinfo : EIATTR_CUDA_API_VERSION
	.align		4
        /*0000*/ 	.byte	0x04, 0x37
        /*0002*/ 	.short	(.L_31 - .L_30)
.L_30:
        /*0004*/ 	.word	0x00000082


	//----- nvinfo : EIATTR_KPARAM_INFO
	.align		4
.L_31:
        /*0008*/ 	.byte	0x04, 0x17
        /*000a*/ 	.short	(.L_33 - .L_32)
.L_32:
        /*000c*/ 	.word	0x00000000
        /*0010*/ 	.short	0x0000
        /*0012*/ 	.short	0x0000
        /*0014*/ 	.byte	0x00, 0xf0, 0x01, 0x20


	//----- nvinfo : EIATTR_AT_ENTRY_FRAGMENTS
	.align		4
.L_33:
        /*0018*/ 	.byte	0x04, 0x4f
        /*001a*/ 	.short	(.L_35 - .L_34)


	//   ....[0]....
.L_34:
        /*001c*/ 	.word	0x00000006


	//----- nvinfo : EIATTR_RESERVED_SMEM_USED
	.align		4
.L_35:
        /*0020*/ 	.byte	0x01, 0x41
	.zero		2


	//----- nvinfo : EIATTR_SPARSE_MMA_MASK
	.align		4
        /*0024*/ 	.byte	0x03, 0x50
        /*0026*/ 	.short	0x0000


	//----- nvinfo : EIATTR_TCGEN05_1CTA_USED
	.align		4
        /*0028*/ 	.byte	0x01, 0x51
	.zero		2


	//----- nvinfo : EIATTR_MAXREG_COUNT
	.align		4
        /*002c*/ 	.byte	0x03, 0x1b
        /*002e*/ 	.short	0x00ff


	//----- nvinfo : EIATTR_NUM_BARRIERS
	.align		4
        /*0030*/ 	.byte	0x02, 0x4c
        /*0032*/ 	.byte	0x07
	.zero		1


	//----- nvinfo : EIATTR_EXTERNS
	.align		4
        /*0034*/ 	.byte	0x04, 0x0f
        /*0036*/ 	.short	(.L_37 - .L_36)


	//   ....[0]....
	.align		4
.L_36:
        /*0038*/ 	.word	index@(__assertfail)


	//----- nvinfo : EIATTR_MERCURY_ISA_VERSION
	.align		4
.L_37:
        /*003c*/ 	.byte	0x03, 0x5f
        /*003e*/ 	.short	0x0101


	//----- nvinfo : EIATTR_INT_WARP_WIDE_INSTR_OFFSETS
	.align		4
        /*0040*/ 	.byte	0x04, 0x31
        /*0042*/ 	.short	(.L_39 - .L_38)


	//   ....[0]....
.L_38:
        /*0044*/ 	.word	0x00001db0


	//   ....[1]....
        /*0048*/ 	.word	0x00003860


	//   ....[2]....
        /*004c*/ 	.word	0x00003880


	//   ....[3]....
        /*0050*/ 	.word	0x000038b0


	//   ....[4]....
        /*0054*/ 	.word	0x000041e0


	//   ....[5]....
        /*0058*/ 	.word	0x00004250


	//   ....[6]....
        /*005c*/ 	.word	0x00004430


	//   ....[7]....
        /*0060*/ 	.word	0x00004590


	//----- nvinfo : EIATTR_COOP_GROUP_MASK_REGIDS
	.align		4
.L_39:
        /*0064*/ 	.byte	0x04, 0x29
        /*0066*/ 	.short	(.L_41 - .L_40)


	//   ....[0]....
.L_40:
        /*0068*/ 	.word	0xffffffff


	//   ....[1]....
        /*006c*/ 	.word	0xffffffff


	//   ....[2]....
        /*0070*/ 	.word	0xffffffff


	//   ....[3]....
        /*0074*/ 	.word	0xffffffff


	//   ....[4]....
        /*0078*/ 	.word	0xffffffff


	//   ....[5]....
        /*007c*/ 	.word	0xffffffff


	//   ....[6]....
        /*0080*/ 	.word	0xffffffff


	//   ....[7]....
        /*0084*/ 	.word	0xffffffff


	//   ....[8]....
        /*0088*/ 	.word	0xffffffff


	//   ....[9]....
        /*008c*/ 	.word	0xffffffff


	//   ....[10]....
        /*0090*/ 	.word	0xffffffff


	//   ....[11]....
        /*0094*/ 	.word	0xffffffff


	//   ....[12]....
        /*0098*/ 	.word	0xffffffff


	//----- nvinfo : EIATTR_COOP_GROUP_INSTR_OFFSETS
	.align		4
.L_41:
        /*009c*/ 	.byte	0x04, 0x28
        /*009e*/ 	.short	(.L_43 - .L_42)


	//   ....[0]....
.L_42:
        /*00a0*/ 	.word	0x00000090


	//   ....[1]....
        /*00a4*/ 	.word	0x000004d0


	//   ....[2]....
        /*00a8*/ 	.word	0x00000640


	//   ....[3]....
        /*00ac*/ 	.word	0x000007a0


	//   ....[4]....
        /*00b0*/ 	.word	0x000008a0


	//   ....[5]....
        /*00b4*/ 	.word	0x00000a10


	//   ....[6]....
        /*00b8*/ 	.word	0x00000bb0


	//   ....[7]....
        /*00bc*/ 	.word	0x00001c90


	//   ....[8]....
        /*00c0*/ 	.word	0x00002a70


	//   ....[9]....
        /*00c4*/ 	.word	0x00002c80


	//   ....[10]....
        /*00c8*/ 	.word	0x00002cb0


	//   ....[11]....
        /*00cc*/ 	.word	0x00003740


	//   ....[12]....
        /*00d0*/ 	.word	0x00003970


	//----- nvinfo : EIATTR_VRC_CTA_INIT_COUNT
	.align		4
.L_43:
        /*00d4*/ 	.byte	0x02, 0x4a
        /*00d6*/ 	.byte	0x80
	.zero		1


	//----- nvinfo : EIATTR_SYSCALL_OFFSETS
	.align		4
        /*00d8*/ 	.byte	0x04, 0x46
        /*00da*/ 	.short	(.L_45 - .L_44)


	//   ....[0]....
.L_44:
        /*00dc*/ 	.word	0x00004fd0


	//   ....[1]....
        /*00e0*/ 	.word	0x00005110


	//   ....[2]....
        /*00e4*/ 	.word	0x00005910


	//   ....[3]....
        /*00e8*/ 	.word	0x000066a0


	//----- nvinfo : EIATTR_MBARRIER_INSTR_OFFSETS
	.align		4
.L_45:
        /*00ec*/ 	.byte	0x04, 0x39
        /*00ee*/ 	.short	(.L_47 - .L_46)


	//   ....[0]....
.L_46:
        /*00f0*/ 	.word	0x000005b0
        /*00f4*/ 	.word	0x000000ff
        /*00f8*/ 	.word	0x00000000
        /*00fc*/ 	.short	0x0100
        /*00fe*/ 	.byte	0x05
	.zero		1


	//   ....[1]....
        /*0100*/ 	.word	0x000005c0
        /*0104*/ 	.word	0x000000ff
        /*0108*/ 	.word	0x00000020
        /*010c*/ 	.short	0x0100
        /*010e*/ 	.byte	0x05
	.zero		1


	//   ....[2]....
        /*0110*/ 	.word	0x000005d0
        /*0114*/ 	.word	0x000000ff
        /*0118*/ 	.word	0x00000008
        /*011c*/ 	.short	0x0100
        /*011e*/ 	.byte	0x05
	.zero		1


	//   ....[3]....
        /*0120*/ 	.word	0x000005e0
        /*0124*/ 	.word	0x000000ff
        /*0128*/ 	.word	0x00000028
        /*012c*/ 	.short	0x0100
        /*012e*/ 	.byte	0x05
	.zero		1


	//   ....[4]....
        /*0130*/ 	.word	0x000005f0
        /*0134*/ 	.word	0x000000ff
        /*0138*/ 	.word	0x00000010
        /*013c*/ 	.short	0x0100
        /*013e*/ 	.byte	0x05
	.zero		1


	//   ....[5]....
        /*0140*/ 	.word	0x00000600
        /*0144*/ 	.word	0x000000ff
        /*0148*/ 	.word	0x00000030
        /*014c*/ 	.short	0x0100
        /*014e*/ 	.byte	0x05
	.zero		1


	//   ....[6]....
        /*0150*/ 	.word	0x00000610
        /*0154*/ 	.word	0x000000ff
        /*0158*/ 	.word	0x00000018
        /*015c*/ 	.short	0x0100
        /*015e*/ 	.byte	0x05
	.zero		1


	//   ....[7]....
        /*0160*/ 	.word	0x00000620
        /*0164*/ 	.word	0x000000ff
        /*0168*/ 	.word	0x00000038
        /*016c*/ 	.short	0x0100
        /*016e*/ 	.byte	0x05
	.zero		1


	//   ....[8]....
        /*0170*/ 	.word	0x00000750
        /*0174*/ 	.word	0x000000ff
        /*0178*/ 	.word	0x00000040
        /*017c*/ 	.short	0x0100
        /*017e*/ 	.byte	0x07
	.zero		1


	//   ....[9]....
        /*0180*/ 	.word	0x00000760
        /*0184*/ 	.word	0x000000ff
        /*0188*/ 	.word	0x00000050
        /*018c*/ 	.short	0x0100
        /*018e*/ 	.byte	0x07
	.zero		1


	//   ....[10]....
        /*0190*/ 	.word	0x00000770
        /*0194*/ 	.word	0x000000ff
        /*0198*/ 	.word	0x00000048
        /*019c*/ 	.short	0x0100
        /*019e*/ 	.byte	0x07
	.zero		1


	//   ....[11]....
        /*01a0*/ 	.word	0x00000780
        /*01a4*/ 	.word	0x000000ff
        /*01a8*/ 	.word	0x00000058
        /*01ac*/ 	.short	0x0100
        /*01ae*/ 	.byte	0x07
	.zero		1


	//   ....[12]....
        /*01b0*/ 	.word	0x00000870
        /*01b4*/ 	.word	0x000000ff
        /*01b8*/ 	.word	0x00000060
        /*01bc*/ 	.short	0x0100
        /*01be*/ 	.byte	0x05
	.zero		1


	//   ....[13]....
        /*01c0*/ 	.word	0x00000880
        /*01c4*/ 	.word	0x000000ff
        /*01c8*/ 	.word	0x00000068
        /*01cc*/ 	.short	0x0100
        /*01ce*/ 	.byte	0x05
	.zero		1


	//   ....[14]....
        /*01d0*/ 	.word	0x000009c0
        /*01d4*/ 	.word	0x000000ff
        /*01d8*/ 	.word	0x00000070
        /*01dc*/ 	.short	0x0100
        /*01de*/ 	.byte	0x05
	.zero		1


	//   ....[15]....
        /*01e0*/ 	.word	0x000009d0
        /*01e4*/ 	.word	0x000000ff
        /*01e8*/ 	.word	0x00000080
        /*01ec*/ 	.short	0x0100
        /*01ee*/ 	.byte	0x05
	.zero		1


	//   ....[16]....
        /*01f0*/ 	.word	0x000009e0
        /*01f4*/ 	.word	0x000000ff
        /*01f8*/ 	.word	0x00000078
        /*01fc*/ 	.short	0x0100
        /*01fe*/ 	.byte	0x05
	.zero		1


	//   ....[17]....
        /*0200*/ 	.word	0x000009f0
        /*0204*/ 	.word	0x000000ff
        /*0208*/ 	.word	0x00000088
        /*020c*/ 	.short	0x0100
        /*020e*/ 	.byte	0x05
	.zero		1


	//   ....[18]....
        /*0210*/ 	.word	0x00000b20
        /*0214*/ 	.word	0x000000ff
        /*0218*/ 	.word	0x00000090
        /*021c*/ 	.short	0x0100
        /*021e*/ 	.byte	0x07
	.zero		1


	//   ....[19]....
        /*0220*/ 	.word	0x00000b30
        /*0224*/ 	.word	0x000000ff
        /*0228*/ 	.word	0x000000b0
        /*022c*/ 	.short	0x0100
        /*022e*/ 	.byte	0x07
	.zero		1


	//   ....[20]....
        /*0230*/ 	.word	0x00000b40
        /*0234*/ 	.word	0x000000ff
        /*0238*/ 	.word	0x00000098
        /*023c*/ 	.short	0x0100
        /*023e*/ 	.byte	0x07
	.zero		1


	//   ....[21]....
        /*0240*/ 	.word	0x00000b50
        /*0244*/ 	.word	0x000000ff
        /*0248*/ 	.word	0x000000b8
        /*024c*/ 	.short	0x0100
        /*024e*/ 	.byte	0x07
	.zero		1


	//   ....[22]....
        /*0250*/ 	.word	0x00000b60
        /*0254*/ 	.word	0x000000ff
        /*0258*/ 	.word	0x000000a0
        /*025c*/ 	.short	0x0100
        /*025e*/ 	.byte	0x07
	.zero		1


	//   ....[23]....
        /*0260*/ 	.word	0x00000b70
        /*0264*/ 	.word	0x000000ff
        /*0268*/ 	.word	0x000000c0
        /*026c*/ 	.short	0x0100
        /*026e*/ 	.byte	0x07
	.zero		1


	//   ....[24]....
        /*0270*/ 	.word	0x00000b80
        /*0274*/ 	.word	0x000000ff
        /*0278*/ 	.word	0x000000a8
        /*027c*/ 	.short	0x0100
        /*027e*/ 	.byte	0x07
	.zero		1


	//   ....[25]....
        /*0280*/ 	.word	0x00000b90
        /*0284*/ 	.word	0x000000ff
        /*0288*/ 	.word	0x000000c8
        /*028c*/ 	.short	0x0100
        /*028e*/ 	.byte	0x07
	.zero		1


	//   ....[26]....
        /*0290*/ 	.word	0x00000c80
        /*0294*/ 	.word	0x000000ff
        /*0298*/ 	.word	0x000000d0
        /*029c*/ 	.short	0x0100
        /*029e*/ 	.byte	0x05
	.zero		1


	//   ....[27]....
        /*02a0*/ 	.word	0x00000c90
        /*02a4*/ 	.word	0x000000ff
        /*02a8*/ 	.word	0x000000e0
        /*02ac*/ 	.short	0x0100
        /*02ae*/ 	.byte	0x05
	.zero		1


	//   ....[28]....
        /*02b0*/ 	.word	0x00000ca0
        /*02b4*/ 	.word	0x000000ff
        /*02b8*/ 	.word	0x000000d8
        /*02bc*/ 	.short	0x0100
        /*02be*/ 	.byte	0x05
	.zero		1


	//   ....[29]....
        /*02c0*/ 	.word	0x00000cb0
        /*02c4*/ 	.word	0x000000ff
        /*02c8*/ 	.word	0x000000e8
        /*02cc*/ 	.short	0x0100
        /*02ce*/ 	.byte	0x05
	.zero		1


	//   ....[30]....
        /*02d0*/ 	.word	0x00001590
        /*02d4*/ 	.word	0x00000003
        /*02d8*/ 	.word	0x000000e0
        /*02dc*/ 	.short	0x010a
        /*02de*/ 	.byte	0xff
	.zero		1


	//   ....[31]....
        /*02e0*/ 	.word	0x000015c0
        /*02e4*/ 	.word	0x00000003
        /*02e8*/ 	.word	0x000000d0
        /*02ec*/ 	.short	0x0101
        /*02ee*/ 	.byte	0xff
	.zero		1


	//   ....[32]....
        /*02f0*/ 	.word	0x00001690
        /*02f4*/ 	.word	0x000000ff
        /*02f8*/ 	.word	0x00000020
        /*02fc*/ 	.short	0x010a
        /*02fe*/ 	.byte	0x08
	.zero		1


	//   ....[33]....
        /*0300*/ 	.word	0x00001730
        /*0304*/ 	.word	0x000000ff
        /*0308*/ 	.word	0x00000020
        /*030c*/ 	.short	0x010a
        /*030e*/ 	.byte	0x21
	.zero		1


	//   ....[34]....
        /*0310*/ 	.word	0x00001880
        /*0314*/ 	.word	0x000000ff
        /*0318*/ 	.word	0x00000020
        /*031c*/ 	.short	0x010a
        /*031e*/ 	.byte	0x08
	.zero		1


	//   ....[35]....
        /*0320*/ 	.word	0x00001990
        /*0324*/ 	.word	0x000000ff
        /*0328*/ 	.word	0x00000068
        /*032c*/ 	.short	0x0101
        /*032e*/ 	.byte	0x04
	.zero		1


	//   ....[36]....
        /*0330*/ 	.word	0x000019b0
        /*0334*/ 	.word	0x000000ff
        /*0338*/ 	.word	0x00000020
        /*033c*/ 	.short	0x010a
        /*033e*/ 	.byte	0x08
	.zero		1


	//   ....[37]....
        /*0340*/ 	.word	0x00001a30
        /*0344*/ 	.word	0x000000ff
        /*0348*/ 	.word	0x00000020
        /*034c*/ 	.short	0x010a
        /*034e*/ 	.byte	0x11
	.zero		1


	//   ....[38]....
        /*0350*/ 	.word	0x00001b80
        /*0354*/ 	.word	0x000000ff
        /*0358*/ 	.word	0x00000020
        /*035c*/ 	.short	0x010a
        /*035e*/ 	.byte	0x08
	.zero		1


	//   ....[39]....
        /*0360*/ 	.word	0x00001cc0
        /*0364*/ 	.word	0x00000002
        /*0368*/ 	.word	0x00000070
        /*036c*/ 	.short	0x010a
        /*036e*/ 	.byte	0xff
	.zero		1


	//   ....[40]....
        /*0370*/ 	.word	0x00001d80
        /*0374*/ 	.word	0x00000002
        /*0378*/ 	.word	0x00000000
        /*037c*/ 	.short	0x0101
        /*037e*/ 	.byte	0xff
	.zero		1


	//   ....[41]....
        /*0380*/ 	.word	0x000022e0
        /*0384*/ 	.word	0x000000ff
        /*0388*/ 	.word	0x00000000
        /*038c*/ 	.short	0x010a
        /*038e*/ 	.byte	0x05
	.zero		1


	//   ....[42]....
        /*0390*/ 	.word	0x00002370
        /*0394*/ 	.word	0x000000ff
        /*0398*/ 	.word	0x00000000
        /*039c*/ 	.short	0x010a
        /*039e*/ 	.byte	0x05
	.zero		1


	//   ....[43]....
        /*03a0*/ 	.word	0x00002400
        /*03a4*/ 	.word	0x000000ff
        /*03a8*/ 	.word	0x00000000
        /*03ac*/ 	.short	0x010a
        /*03ae*/ 	.byte	0x05
	.zero		1


	//   ....[44]....
        /*03b0*/ 	.word	0x000024a0
        /*03b4*/ 	.word	0x00000000
        /*03b8*/ 	.word	0x00000000
        /*03bc*/ 	.short	0x010a
        /*03be*/ 	.byte	0xff
	.zero		1


	//   ....[45]....
        /*03c0*/ 	.word	0x000025c0
        /*03c4*/ 	.word	0x00000000
        /*03c8*/ 	.word	0x000000d0
        /*03cc*/ 	.short	0x010a
        /*03ce*/ 	.byte	0xff
	.zero		1


	//   ....[46]....
        /*03d0*/ 	.word	0x00002620
        /*03d4*/ 	.word	0x00000004
        /*03d8*/ 	.word	0x00000000
        /*03dc*/ 	.short	0x0101
        /*03de*/ 	.byte	0xff
	.zero		1


	//   ....[47]....
        /*03e0*/ 	.word	0x00002640
        /*03e4*/ 	.word	0x000000ff
        /*03e8*/ 	.word	0x00000080
        /*03ec*/ 	.short	0x010a
        /*03ee*/ 	.byte	0x05
	.zero		1


	//   ....[48]....
        /*03f0*/ 	.word	0x00002760
        /*03f4*/ 	.word	0x00000000
        /*03f8*/ 	.word	0x00000070
        /*03fc*/ 	.short	0x010a
        /*03fe*/ 	.byte	0xff
	.zero		1


	//   ....[49]....
        /*0400*/ 	.word	0x00002870
        /*0404*/ 	.word	0x00000000
        /*0408*/ 	.word	0x00000000
        /*040c*/ 	.short	0x0101
        /*040e*/ 	.byte	0xff
	.zero		1


	//   ....[50]....
        /*0410*/ 	.word	0x00002900
        /*0414*/ 	.word	0x000000ff
        /*0418*/ 	.word	0x00000080
        /*041c*/ 	.short	0x0106
        /*041e*/ 	.byte	0x05
	.zero		1


	//   ....[51]....
        /*0420*/ 	.word	0x00002920
        /*0424*/ 	.word	0x000000ff
        /*0428*/ 	.word	0x00000080
        /*042c*/ 	.short	0x010a
        /*042e*/ 	.byte	0x05
	.zero		1


	//   ....[52]....
        /*0430*/ 	.word	0x000029b0
        /*0434*/ 	.word	0x000000ff
        /*0438*/ 	.word	0x00000080
        /*043c*/ 	.short	0x0106
        /*043e*/ 	.byte	0x04
	.zero		1


	//   ....[53]....
        /*0440*/ 	.word	0x000029f0
        /*0444*/ 	.word	0x00000000
        /*0448*/ 	.word	0x00000080
        /*044c*/ 	.short	0x010a
        /*044e*/ 	.byte	0xff
	.zero		1


	//   ....[54]....
        /*0450*/ 	.word	0x00002f30
        /*0454*/ 	.word	0x00000000
        /*0458*/ 	.word	0x00000070
        /*045c*/ 	.short	0x010a
        /*045e*/ 	.byte	0xff
	.zero		1


	//   ....[55]....
        /*0460*/ 	.word	0x00003030
        /*0464*/ 	.word	0x00000003
        /*0468*/ 	.word	0x00000000
        /*046c*/ 	.short	0x0101
        /*046e*/ 	.byte	0xff
	.zero		1


	//   ....[56]....
        /*0470*/ 	.word	0x00003040
        /*0474*/ 	.word	0x000000ff
        /*0478*/ 	.word	0x00000000
        /*047c*/ 	.short	0x010a
        /*047e*/ 	.byte	0x06
	.zero		1


	//   ....[57]....
        /*0480*/ 	.word	0x000030c0
        /*0484*/ 	.word	0x000000ff
        /*0488*/ 	.word	0x000000b0
        /*048c*/ 	.short	0x010a
        /*048e*/ 	.byte	0x07
	.zero		1


	//   ....[58]....
        /*0490*/ 	.word	0x000031a0
        /*0494*/ 	.word	0x000000ff
        /*0498*/ 	.word	0x00000000
        /*049c*/ 	.short	0x010a
        /*049e*/ 	.byte	0x06
	.zero		1


	//   ....[59]....
        /*04a0*/ 	.word	0x000032d0
        /*04a4*/ 	.word	0x000000ff
        /*04a8*/ 	.word	0x00000000
        /*04ac*/ 	.short	0x010a
        /*04ae*/ 	.byte	0x1a
	.zero		1


	//   ....[60]....
        /*04b0*/ 	.word	0x00003570
        /*04b4*/ 	.word	0x000000ff
        /*04b8*/ 	.word	0x00000000
        /*04bc*/ 	.short	0x010a
        /*04be*/ 	.byte	0x06
	.zero		1


	//   ....[61]....
        /*04c0*/ 	.word	0x00003600
        /*04c4*/ 	.word	0x000000ff
        /*04c8*/ 	.word	0x00000000
        /*04cc*/ 	.short	0x010a
        /*04ce*/ 	.byte	0x06
	.zero		1


	//   ....[62]....
        /*04d0*/ 	.word	0x00003690
        /*04d4*/ 	.word	0x000000ff
        /*04d8*/ 	.word	0x00000000
        /*04dc*/ 	.short	0x010a
        /*04de*/ 	.byte	0x06
	.zero		1


	//   ....[63]....
        /*04e0*/ 	.word	0x00003720
        /*04e4*/ 	.word	0x000000ff
        /*04e8*/ 	.word	0x00000000
        /*04ec*/ 	.short	0x010a
        /*04ee*/ 	.byte	0x07
	.zero		1


	//   ....[64]....
        /*04f0*/ 	.word	0x00003b80
        /*04f4*/ 	.word	0x00000000
        /*04f8*/ 	.word	0x00000070
        /*04fc*/ 	.short	0x010a
        /*04fe*/ 	.byte	0xff
	.zero		1


	//   ....[65]....
        /*0500*/ 	.word	0x00003c40
        /*0504*/ 	.word	0x00000000
        /*0508*/ 	.word	0x00000000
        /*050c*/ 	.short	0x0101
        /*050e*/ 	.byte	0xff
	.zero		1


	//   ....[66]....
        /*0510*/ 	.word	0x00003f60
        /*0514*/ 	.word	0x000000ff
        /*0518*/ 	.word	0x00000068
        /*051c*/ 	.short	0x010a
        /*051e*/ 	.byte	0x07
	.zero		1


	//   ....[67]....
        /*0520*/ 	.word	0x00004150
        /*0524*/ 	.word	0x000000ff
        /*0528*/ 	.word	0x00000050
        /*052c*/ 	.short	0x010a
        /*052e*/ 	.byte	0x07
	.zero		1


	//   ....[68]....
        /*0530*/ 	.word	0x00004320
        /*0534*/ 	.word	0x000000ff
        /*0538*/ 	.word	0x00000040
        /*053c*/ 	.short	0x010b
        /*053e*/ 	.byte	0x07
	.zero		1


	//   ....[69]....
        /*0540*/ 	.word	0x00004390
        /*0544*/ 	.word	0x000000ff
        /*0548*/ 	.word	0x00000000
        /*054c*/ 	.short	0x0101
        /*054e*/ 	.byte	0x08
	.zero		1


	//   ....[70]....
        /*0550*/ 	.word	0x000043c0
        /*0554*/ 	.word	0x000000ff
        /*0558*/ 	.word	0x00000058
        /*055c*/ 	.short	0x010a
        /*055e*/ 	.byte	0x07
	.zero		1


	//   ....[71]....
        /*0560*/ 	.word	0x000045d0
        /*0564*/ 	.word	0x000000ff
        /*0568*/ 	.word	0x00000048
        /*056c*/ 	.short	0x010b
        /*056e*/ 	.byte	0x07
	.zero		1


	//   ....[72]....
        /*0570*/ 	.word	0x000045f0
        /*0574*/ 	.word	0x000000ff
        /*0578*/ 	.word	0x00000000
        /*057c*/ 	.short	0x0101
        /*057e*/ 	.byte	0x0d
	.zero		1


	//   ....[73]....
        /*0580*/ 	.word	0x00004620
        /*0584*/ 	.word	0x000000ff
        /*0588*/ 	.word	0x00000050
        /*058c*/ 	.short	0x010a
        /*058e*/ 	.byte	0x07
	.zero		1


	//   ....[74]....
        /*0590*/ 	.word	0x00004660
        /*0594*/ 	.word	0x00000000
        /*0598*/ 	.word	0x00000058
        /*059c*/ 	.short	0x010a
        /*059e*/ 	.byte	0xff
	.zero		1


	//   ....[75]....
        /*05a0*/ 	.word	0x000049a0
        /*05a4*/ 	.word	0x00000000
        /*05a8*/ 	.word	0x00000070
        /*05ac*/ 	.short	0x010a
        /*05ae*/ 	.byte	0xff
	.zero		1


	//   ....[76]....
        /*05b0*/ 	.word	0x00004ab0
        /*05b4*/ 	.word	0x00000000
        /*05b8*/ 	.word	0x00000000
        /*05bc*/ 	.short	0x0101
        /*05be*/ 	.byte	0xff
	.zero		1


	//   ....[77]....
        /*05c0*/ 	.word	0x00005500
        /*05c4*/ 	.word	0x00000000
        /*05c8*/ 	.word	0x00000040
        /*05cc*/ 	.short	0x010a
        /*05ce*/ 	.byte	0xff
	.zero		1


	//   ....[78]....
        /*05d0*/ 	.word	0x00005570
        /*05d4*/ 	.word	0x00000071
        /*05d8*/ 	.word	0x00000090
        /*05dc*/ 	.short	0x010a
        /*05de*/ 	.byte	0xff
	.zero		1


	//   ....[79]....
        /*05e0*/ 	.word	0x00005650
        /*05e4*/ 	.word	0x00000000
        /*05e8*/ 	.word	0x00000040
        /*05ec*/ 	.short	0x010a
        /*05ee*/ 	.byte	0xff
	.zero		1


	//   ....[80]....
        /*05f0*/ 	.word	0x00005790
        /*05f4*/ 	.word	0x00000000
        /*05f8*/ 	.word	0x00000000
        /*05fc*/ 	.short	0x0101
        /*05fe*/ 	.byte	0xff
	.zero		1


	//   ....[81]....
        /*0600*/ 	.word	0x000057f0
        /*0604*/ 	.word	0x00000071
        /*0608*/ 	.word	0x00000090
        /*060c*/ 	.short	0x010a
        /*060e*/ 	.byte	0xff
	.zero		1


	//   ....[82]....
        /*0610*/ 	.word	0x00006340
        /*0614*/ 	.word	0x00000020
        /*0618*/ 	.word	0x00000040
        /*061c*/ 	.short	0x010a
        /*061e*/ 	.byte	0xff
	.zero		1


	//   ....[83]....
        /*0620*/ 	.word	0x00006400
        /*0624*/ 	.word	0x00000020
        /*0628*/ 	.word	0x00000040
        /*062c*/ 	.short	0x010a
        /*062e*/ 	.byte	0xff
	.zero		1


	//   ....[84]....
        /*0630*/ 	.word	0x00006520
        /*0634*/ 	.word	0x00000003
        /*0638*/ 	.word	0x00000000
        /*063c*/ 	.short	0x0101
        /*063e*/ 	.byte	0xff
	.zero		1


	//   ....[85]....
        /*0640*/ 	.word	0x00006960
        /*0644*/ 	.word	0x000000ff
        /*0648*/ 	.word	0x00000000
        /*064c*/ 	.short	0x0101
        /*064e*/ 	.byte	0x05
	.zero		1


	//   ....[86]....
        /*0650*/ 	.word	0x000071a0
        /*0654*/ 	.word	0x00000003
        /*0658*/ 	.word	0x000000e0
        /*065c*/ 	.short	0x010a
        /*065e*/ 	.byte	0xff
	.zero		1


	//   ....[87]....
        /*0660*/ 	.word	0x00007200
        /*0664*/ 	.word	0x00000002
        /*0668*/ 	.word	0x00000020
        /*066c*/ 	.short	0x010a
        /*066e*/ 	.byte	0xff
	.zero		1


	//   ....[88]....
        /*0670*/ 	.word	0x00007260
        /*0674*/ 	.word	0x00000002
        /*0678*/ 	.word	0x00000020
        /*067c*/ 	.short	0x010a
        /*067e*/ 	.byte	0xff
	.zero		1


	//   ....[89]....
        /*0680*/ 	.word	0x000072b0
        /*0684*/ 	.word	0x00000002
        /*0688*/ 	.word	0x00000070
        /*068c*/ 	.short	0x010a
        /*068e*/ 	.byte	0xff
	.zero		1


	//   ....[90]....
        /*0690*/ 	.word	0x00007310
        /*0694*/ 	.word	0x00000000
        /*0698*/ 	.word	0x00000000
        /*069c*/ 	.short	0x010a
        /*069e*/ 	.byte	0xff
	.zero		1


	//   ....[91]....
        /*06a0*/ 	.word	0x00007370
        /*06a4*/ 	.word	0x00000000
        /*06a8*/ 	.word	0x00000000
        /*06ac*/ 	.short	0x010a
        /*06ae*/ 	.byte	0xff
	.zero		1


	//   ....[92]....
        /*06b0*/ 	.word	0x000073d0
        /*06b4*/ 	.word	0x00000000
        /*06b8*/ 	.word	0x00000000
        /*06bc*/ 	.short	0x010a
        /*06be*/ 	.byte	0xff
	.zero		1


	//   ....[93]....
        /*06c0*/ 	.word	0x00007420
        /*06c4*/ 	.word	0x00000000
        /*06c8*/ 	.word	0x000000d0
        /*06cc*/ 	.short	0x010a
        /*06ce*/ 	.byte	0xff
	.zero		1


	//   ....[94]....
        /*06d0*/ 	.word	0x00007480
        /*06d4*/ 	.word	0x00000000
        /*06d8*/ 	.word	0x00000080
        /*06dc*/ 	.short	0x010a
        /*06de*/ 	.byte	0xff
	.zero		1


	//   ....[95]....
        /*06e0*/ 	.word	0x000074d0
        /*06e4*/ 	.word	0x00000000
        /*06e8*/ 	.word	0x00000070
        /*06ec*/ 	.short	0x010a
        /*06ee*/ 	.byte	0xff
	.zero		1


	//   ....[96]....
        /*06f0*/ 	.word	0x00007530
        /*06f4*/ 	.word	0x00000000
        /*06f8*/ 	.word	0x00000080
        /*06fc*/ 	.short	0x010a
        /*06fe*/ 	.byte	0xff
	.zero		1


	//   ....[97]....
        /*0700*/ 	.word	0x00007580
        /*0704*/ 	.word	0x00000000
        /*0708*/ 	.word	0x00000070
        /*070c*/ 	.short	0x010a
        /*070e*/ 	.byte	0xff
	.zero		1


	//   ....[98]....
        /*0710*/ 	.word	0x000075e0
        /*0714*/ 	.word	0x00000003
        /*0718*/ 	.word	0x000000b0
        /*071c*/ 	.short	0x010a
        /*071e*/ 	.byte	0xff
	.zero		1


	//   ....[99]....
        /*0720*/ 	.word	0x00007640
        /*0724*/ 	.word	0x00000000
        /*0728*/ 	.word	0x00000000
        /*072c*/ 	.short	0x010a
        /*072e*/ 	.byte	0xff
	.zero		1


	//   ....[100]....
        /*0730*/ 	.word	0x000076a0
        /*0734*/ 	.word	0x00000000
        /*0738*/ 	.word	0x00000000
        /*073c*/ 	.short	0x010a
        /*073e*/ 	.byte	0xff
	.zero		1


	//   ....[101]....
        /*0740*/ 	.word	0x00007700
        /*0744*/ 	.word	0x00000000
        /*0748*/ 	.word	0x00000000
        /*074c*/ 	.short	0x010a
        /*074e*/ 	.byte	0xff
	.zero		1


	//   ....[102]....
        /*0750*/ 	.word	0x00007760
        /*0754*/ 	.word	0x00000000
        /*0758*/ 	.word	0x00000000
        /*075c*/ 	.short	0x010a
        /*075e*/ 	.byte	0xff
	.zero		1


	//   ....[103]....
        /*0760*/ 	.word	0x000077c0
        /*0764*/ 	.word	0x00000000
        /*0768*/ 	.word	0x00000000
        /*076c*/ 	.short	0x010a
        /*076e*/ 	.byte	0xff
	.zero		1


	//   ....[104]....
        /*0770*/ 	.word	0x00007810
        /*0774*/ 	.word	0x00000000
        /*0778*/ 	.word	0x00000070
        /*077c*/ 	.short	0x010a
        /*077e*/ 	.byte	0xff
	.zero		1


	//   ....[105]....
        /*0780*/ 	.word	0x00007870
        /*0784*/ 	.word	0x00000000
        /*0788*/ 	.word	0x00000068
        /*078c*/ 	.short	0x010a
        /*078e*/ 	.byte	0xff
	.zero		1


	//   ....[106]....
        /*0790*/ 	.word	0x000078d0
        /*0794*/ 	.word	0x00000003
        /*0798*/ 	.word	0x00000050
        /*079c*/ 	.short	0x010a
        /*079e*/ 	.byte	0xff
	.zero		1


	//   ....[107]....
        /*07a0*/ 	.word	0x00007930
        /*07a4*/ 	.word	0x00000003
        /*07a8*/ 	.word	0x00000058
        /*07ac*/ 	.short	0x010a
        /*07ae*/ 	.byte	0xff
	.zero		1


	//   ....[108]....
        /*07b0*/ 	.word	0x00007990
        /*07b4*/ 	.word	0x00000000
        /*07b8*/ 	.word	0x00000050
        /*07bc*/ 	.short	0x010a
        /*07be*/ 	.byte	0xff
	.zero		1


	//   ....[109]....
        /*07c0*/ 	.word	0x000079e0
        /*07c4*/ 	.word	0x00000000
        /*07c8*/ 	.word	0x00000070
        /*07cc*/ 	.short	0x010a
        /*07ce*/ 	.byte	0xff
	.zero		1


	//   ....[110]....
        /*07d0*/ 	.word	0x00007a30
        /*07d4*/ 	.word	0x00000000
        /*07d8*/ 	.word	0x00000040
        /*07dc*/ 	.short	0x010a
        /*07de*/ 	.byte	0xff
	.zero		1


	//   ....[111]....
        /*07e0*/ 	.word	0x00007a80
        /*07e4*/ 	.word	0x00000071
        /*07e8*/ 	.word	0x00000090
        /*07ec*/ 	.short	0x010a
        /*07ee*/ 	.byte	0xff
	.zero		1


	//   ....[112]....
        /*07f0*/ 	.word	0x00007ad0
        /*07f4*/ 	.word	0x00000020
        /*07f8*/ 	.word	0x00000040
        /*07fc*/ 	.short	0x010a
        /*07fe*/ 	.byte	0xff
	.zero		1


	//----- nvinfo : EIATTR_NUM_MBARRIERS
	.align		4
.L_47:
        /*0800*/ 	.byte	0x03, 0x38
        /*0802*/ 	.short	0x001e


	//----- nvinfo : EIATTR_EXIT_INSTR_OFFSETS
	.align		4
        /*0804*/ 	.byte	0x04, 0x1c
        /*0806*/ 	.short	(.L_49 - .L_48)


	//   ....[0]....
.L_48:
        /*0808*/ 	.word	0x000024d0


	//   ....[1]....
        /*080c*/ 	.word	0x000029c0


	//   ....[2]....
        /*0810*/ 	.word	0x00002a20


	//   ....[3]....
        /*0814*/ 	.word	0x00003980


	//   ....[4]....
        /*0818*/ 	.word	0x00004690


	//   ....[5]....
        /*081c*/ 	.word	0x000046d0


	//   ....[6]....
        /*0820*/ 	.word	0x00007190


	//----- nvinfo : EIATTR_MAX_THREADS
	.align		4
.L_49:
        /*0824*/ 	.byte	0x04, 0x05
        /*0826*/ 	.short	(.L_51 - .L_50)
.L_50:
        /*0828*/ 	.word	0x00000100
        /*082c*/ 	.word	0x00000001
        /*0830*/ 	.word	0x00000001


	//----- nvinfo : EIATTR_CRS_STACK_SIZE
	.align		4
.L_51:
        /*0834*/ 	.byte	0x04, 0x1e
        /*0836*/ 	.short	(.L_53 - .L_52)
.L_52:
        /*0838*/ 	.word	0x00000000


	//----- nvinfo : EIATTR_CBANK_PARAM_SIZE
	.align		4
.L_53:
        /*083c*/ 	.byte	0x03, 0x19
        /*083e*/ 	.short	0x0800


	//----- nvinfo : EIATTR_PARAM_CBANK
	.align		4
        /*0840*/ 	.byte	0x04, 0x0a
        /*0842*/ 	.short	(.L_55 - .L_54)
	.align		4
.L_54:
        /*0844*/ 	.word	index@(.nv.constant0._ZN7cutlass13device_kernelINS_4gemm6kernel13GemmUniversalIN4cute5tupleIJiiiiEEENS1_10collective13CollectiveMmaINS1_35MainloopSm100TmaUmmaWarpSpecializedILi4ELi2ELi4ENS5_IJNS4_1CILi1EEESB_SB_EEEEENS5_IJNSA_ILi64EEENSA_ILi128EEESF_EEENS_12float_e4m3_tENS5_IJlSB_lEEESH_SI_NS4_8TiledMMAINS4_8MMA_AtomIJNS4_10MMA_TraitsINS4_19SM100_MMA_F8F6F4_SSEJSH_SH_fSE_SF_NS4_17integral_constantINS4_4UMMA5MajorELSP_0EEESQ_NSN_INSO_7ScaleInELSR_0EEESS_EEEEEENS4_6LayoutISC_NS5_IJNSA_ILi0EEESW_SW_EEEEENS5_IJNS4_10UnderscoreESZ_SZ_EEEEENS4_13SM90_TMA_LOADENS4_14ComposedLayoutINS4_7SwizzleILi3ELi4ELi3EEENS4_18smem_ptr_flag_bitsILi8EEENSV_INS5_IJNSA_ILi8EEESF_EEENS5_IJSF_SB_EEEEEEEvNS4_8identityES12_S1C_vS1D_EENS_8epilogue10collective18CollectiveEpilogueINS1F_23Sm100TmaWarpSpecializedILi2ELi2ELi32ELb0ELb0EEEJSG_NS5_IJNSV_ISE_SB_EES1K_EEESH_SI_SH_SI_NS1F_6fusion15FusionCallbacksIS1J_NS1M_17LinearCombinationISH_fSH_fLNS_15FloatRoundStyleE2EEESG_S1L_JEEENS4_5SM1004TMEM4LOAD26SM100_TMEM_LOAD_16dp32b32xES12_NS13_INS14_ILi2ELi4ELi3EEES17_NSV_INS5_IJS18_SE_EEENS5_IJSE_SB_EEEEEEENS4_39AutoVectorizingCopyWithAssumedAlignmentILi128EEENS4_14SM90_TMA_STOREES20_S22_S22_EEEvvEEEEvNT_6ParamsE)
        /*0848*/ 	.short	0x0380
        /*084a*/ 	.short	0x0800


	//----- nvinfo : EIATTR_SW_WAR
	.align		4
.L_55:
        /*084c*/ 	.byte	0x04, 0x36
        /*084e*/ 	.short	(.L_57 - .L_56)
.L_56:
        /*0850*/ 	.word	0x00000008
.L_57:


//--------------------- .nv.callgraph             --------------------------
	.section	.nv.callgraph,"",@"SHT_CUDA_CALLGRAPH"
	.align	4
	.sectionentsize	8
	.align		4
        /*0000*/ 	.word	0x00000000
	.align		4
        /*0004*/ 	.word	0xffffffff
	.align		4
        /*0008*/ 	.word	index@(_ZN7cutlass13device_kernelINS_4gemm6kernel13GemmUniversalIN4cute5tupleIJiiiiEEENS1_10collective13CollectiveMmaINS1_35MainloopSm100TmaUmmaWarpSpecializedILi4ELi2ELi4ENS5_IJNS4_1CILi1EEESB_SB_EEEEENS5_IJNSA_ILi64EEENSA_ILi128EEESF_EEENS_12float_e4m3_tENS5_IJlSB_lEEESH_SI_NS4_8TiledMMAINS4_8MMA_AtomIJNS4_10MMA_TraitsINS4_19SM100_MMA_F8F6F4_SSEJSH_SH_fSE_SF_NS4_17integral_constantINS4_4UMMA5MajorELSP_0EEESQ_NSN_INSO_7ScaleInELSR_0EEESS_EEEEEENS4_6LayoutISC_NS5_IJNSA_ILi0EEESW_SW_EEEEENS5_IJNS4_10UnderscoreESZ_SZ_EEEEENS4_13SM90_TMA_LOADENS4_14ComposedLayoutINS4_7SwizzleILi3ELi4ELi3EEENS4_18smem_ptr_flag_bitsILi8EEENSV_INS5_IJNSA_ILi8EEESF_EEENS5_IJSF_SB_EEEEEEEvNS4_8identityES12_S1C_vS1D_EENS_8epilogue10collective18CollectiveEpilogueINS1F_23Sm100TmaWarpSpecializedILi2ELi2ELi32ELb0ELb0EEEJSG_NS5_IJNSV_ISE_SB_EES1K_EEESH_SI_SH_SI_NS1F_6fusion15FusionCallbacksIS1J_NS1M_17LinearCombinationISH_fSH_fLNS_15FloatRoundStyleE2EEESG_S1L_JEEENS4_5SM1004TMEM4LOAD26SM100_TMEM_LOAD_16dp32b32xES12_NS13_INS14_ILi2ELi4ELi3EEES17_NSV_INS5_IJS18_SE_EEENS5_IJSE_SB_EEEEEEENS4_39AutoVectorizingCopyWithAssumedAlignmentILi128EEENS4_14SM90_TMA_STOREES20_S22_S22_EEEvvEEEEvNT_6ParamsE)
	.align		4
        /*000c*/ 	.word	index@(__assertfail)
	.align		4
        /*0010*/ 	.word	0x00000000
	.align		4
        /*0014*/ 	.word	0xfffffffe
	.align		4
        /*0018*/ 	.word	0x00000000
	.align		4
        /*001c*/ 	.word	0xfffffffd
	.align		4
        /*0020*/ 	.word	0x00000000
	.align		4
        /*0024*/ 	.word	0xfffffffc


//--------------------- .nv.constant4             --------------------------
	.section	.nv.constant4,"a",@progbits
	.align	8
	.align		8
.nv.constant4:
        /*0000*/ 	.dword	__assertfail
	.align		8
        /*0008*/ 	.dword	__unnamed_1
	.align		8
        /*0010*/ 	.dword	__unnamed_2
	.align		8
        /*0018*/ 	.dword	_ZN40_INTERNAL_f6b1c24f_4_k_cu_73a88fc9_253294cuda3std3__45__cpo5beginE
	.align		8
        /*0020*/ 	.dword	_ZN40_INTERNAL_f6b1c24f_4_k_cu_73a88fc9_253294cuda3std3__45__cpo3endE
	.align		8
        /*0028*/ 	.dword	_ZN40_INTERNAL_f6b1c24f_4_k_cu_73a88fc9_253294cuda3std3__45__cpo6cbeginE
	.align		8
        /*0030*/ 	.dword	_ZN40_INTERNAL_f6b1c24f_4_k_cu_73a88fc9_253294cuda3std3__45__cpo4cendE
	.align		8
        /*0038*/ 	.dword	_ZN40_INTERNAL_f6b1c24f_4_k_cu_73a88fc9_253294cuda3std3__442_GLOBAL__N__f6b1c24f_4_k_cu_73a88fc9_253296ignoreE
	.align		8
        /*0040*/ 	.dword	_ZN40_INTERNAL_f6b1c24f_4_k_cu_73a88fc9_253294cuda3std3__419piecewise_constructE
	.align		8
        /*0048*/ 	.dword	_ZN40_INTERNAL_f6b1c24f_4_k_cu_73a88fc9_253294cuda3std3__48in_placeE
	.align		8
        /*0050*/ 	.dword	_ZN40_INTERNAL_f6b1c24f_4_k_cu_73a88fc9_253294cuda3std6ranges3__45__cpo4swapE
	.align		8
        /*0058*/ 	.dword	_ZN40_INTERNAL_f6b1c24f_4_k_cu_73a88fc9_253294cuda3std6ranges3__45__cpo9iter_moveE
	.align		8
        /*0060*/ 	.dword	_ZN40_INTERNAL_f6b1c24f_4_k_cu_73a88fc9_253294cute7productE
	.align		8
        /*0068*/ 	.dword	_ZN40_INTERNAL_f6b1c24f_4_k_cu_73a88fc9_253294cute1_E
	.align		8
        /*0070*/ 	.dword	$str$25
	.align		8
        /*0078*/ 	.dword	$str$26
	.align		8
        /*0080*/ 	.dword	$str$27
	.align		8
        /*0088*/ 	.dword	$str$28


//--------------------- .text._ZN7cutlass13device_kernelINS_4gemm6kernel13GemmUniversalIN4cute5tupleIJiiiiEEENS1_10collective13CollectiveMmaINS1_35MainloopSm100TmaUmmaWarpSpecializedILi4ELi2ELi4ENS5_IJNS4_1CILi1EEESB_SB_EEEEENS5_IJNSA_ILi64EEENSA_ILi128EEESF_EEENS_12float_e4m3_tENS5_IJlSB_lEEESH_SI_NS4_8TiledMMAINS4_8MMA_AtomIJNS4_10MMA_TraitsINS4_19SM100_MMA_F8F6F4_SSEJSH_SH_fSE_SF_NS4_17integral_constantINS4_4UMMA5MajorELSP_0EEESQ_NSN_INSO_7ScaleInELSR_0EEESS_EEEEEENS4_6LayoutISC_NS5_IJNSA_ILi0EEESW_SW_EEEEENS5_IJNS4_10UnderscoreESZ_SZ_EEEEENS4_13SM90_TMA_LOADENS4_14ComposedLayoutINS4_7SwizzleILi3ELi4ELi3EEENS4_18smem_ptr_flag_bitsILi8EEENSV_INS5_IJNSA_ILi8EEESF_EEENS5_IJSF_SB_EEEEEEEvNS4_8identityES12_S1C_vS1D_EENS_8epilogue10collective18CollectiveEpilogueINS1F_23Sm100TmaWarpSpecializedILi2ELi2ELi32ELb0ELb0EEEJSG_NS5_IJNSV_ISE_SB_EES1K_EEESH_SI_SH_SI_NS1F_6fusion15FusionCallbacksIS1J_NS1M_17LinearCombinationISH_fSH_fLNS_15FloatRoundStyleE2EEESG_S1L_JEEENS4_5SM1004TMEM4LOAD26SM100_TMEM_LOAD_16dp32b32xES12_NS13_INS14_ILi2ELi4ELi3EEES17_NSV_INS5_IJS18_SE_EEENS5_IJSE_SB_EEEEEEENS4_39AutoVectorizingCopyWithAssumedAlignmentILi128EEENS4_14SM90_TMA_STOREES20_S22_S22_EEEvvEEEEvNT_6ParamsE --------------------------
	.section	.text._ZN7cutlass13device_kernelINS_4gemm6kernel13GemmUniversalIN4cute5tupleIJiiiiEEENS1_10collective13CollectiveMmaINS1_35MainloopSm100TmaUmmaWarpSpecializedILi4ELi2ELi4ENS5_IJNS4_1CILi1EEESB_SB_EEEEENS5_IJNSA_ILi64EEENSA_ILi128EEESF_EEENS_12float_e4m3_tENS5_IJlSB_lEEESH_SI_NS4_8TiledMMAINS4_8MMA_AtomIJNS4_10MMA_TraitsINS4_19SM100_MMA_F8F6F4_SSEJSH_SH_fSE_SF_NS4_17integral_constantINS4_4UMMA5MajorELSP_0EEESQ_NSN_INSO_7ScaleInELSR_0EEESS_EEEEEENS4_6LayoutISC_NS5_IJNSA_ILi0EEESW_SW_EEEEENS5_IJNS4_10UnderscoreESZ_SZ_EEEEENS4_13SM90_TMA_LOADENS4_14ComposedLayoutINS4_7SwizzleILi3ELi4ELi3EEENS4_18smem_ptr_flag_bitsILi8EEENSV_INS5_IJNSA_ILi8EEESF_EEENS5_IJSF_SB_EEEEEEEvNS4_8identityES12_S1C_vS1D_EENS_8epilogue10collective18CollectiveEpilogueINS1F_23Sm100TmaWarpSpecializedILi2ELi2ELi32ELb0ELb0EEEJSG_NS5_IJNSV_ISE_SB_EES1K_EEESH_SI_SH_SI_NS1F_6fusion15FusionCallbacksIS1J_NS1M_17LinearCombinationISH_fSH_fLNS_15FloatRoundStyleE2EEESG_S1L_JEEENS4_5SM1004TMEM4LOAD26SM100_TMEM_LOAD_16dp32b32xES12_NS13_INS14_ILi2ELi4ELi3EEES17_NSV_INS5_IJS18_SE_EEENS5_IJSE_SB_EEEEEEENS4_39AutoVectorizingCopyWithAssumedAlignmentILi128EEENS4_14SM90_TMA_STOREES20_S22_S22_EEEvvEEEEvNT_6ParamsE,"ax",@progbits
	.align	128
.text._ZN7cutlass13device_kernelINS_4gemm6kernel13GemmUniversalIN4cute5tupleIJiiiiEEENS1_10collective13CollectiveMmaINS1_35MainloopSm100TmaUmmaWarpSpecializedILi4ELi2ELi4ENS5_IJNS4_1CILi1EEESB_SB_EEEEENS5_IJNSA_ILi64EEENSA_ILi128EEESF_EEENS_12float_e4m3_tENS5_IJlSB_lEEESH_SI_NS4_8TiledMMAINS4_8MMA_AtomIJNS4_10MMA_TraitsINS4_19SM100_MMA_F8F6F4_SSEJSH_SH_fSE_SF_NS4_17integral_constantINS4_4UMMA5MajorELSP_0EEESQ_NSN_INSO_7ScaleInELSR_0EEESS_EEEEEENS4_6LayoutISC_NS5_IJNSA_ILi0EEESW_SW_EEEEENS5_IJNS4_10UnderscoreESZ_SZ_EEEEENS4_13SM90_TMA_LOADENS4_14ComposedLayoutINS4_7SwizzleILi3ELi4ELi3EEENS4_18smem_ptr_flag_bitsILi8EEENSV_INS5_IJNSA_ILi8EEESF_EEENS5_IJSF_SB_EEEEEEEvNS4_8identityES12_S1C_vS1D_EENS_8epilogue10collective18CollectiveEpilogueINS1F_23Sm100TmaWarpSpecializedILi2ELi2ELi32ELb0ELb0EEEJSG_NS5_IJNSV_ISE_SB_EES1K_EEESH_SI_SH_SI_NS1F_6fusion15FusionCallbacksIS1J_NS1M_17LinearCombinationISH_fSH_fLNS_15FloatRoundStyleE2EEESG_S1L_JEEENS4_5SM1004TMEM4LOAD26SM100_TMEM_LOAD_16dp32b32xES12_NS13_INS14_ILi2ELi4ELi3EEES17_NSV_INS5_IJS18_SE_EEENS5_IJSE_SB_EEEEEEENS4_39AutoVectorizingCopyWithAssumedAlignmentILi128EEENS4_14SM90_TMA_STOREES20_S22_S22_EEEvvEEEEvNT_6ParamsE:
        .type           _ZN7cutlass13device_kernelINS_4gemm6kernel13GemmUniversalIN4cute5tupleIJiiiiEEENS1_10collective13CollectiveMmaINS1_35MainloopSm100TmaUmmaWarpSpecializedILi4ELi2ELi4ENS5_IJNS4_1CILi1EEESB_SB_EEEEENS5_IJNSA_ILi64EEENSA_ILi128EEESF_EEENS_12float_e4m3_tENS5_IJlSB_lEEESH_SI_NS4_8TiledMMAINS4_8MMA_AtomIJNS4_10MMA_TraitsINS4_19SM100_MMA_F8F6F4_SSEJSH_SH_fSE_SF_NS4_17integral_constantINS4_4UMMA5MajorELSP_0EEESQ_NSN_INSO_7ScaleInELSR_0EEESS_EEEEEENS4_6LayoutISC_NS5_IJNSA_ILi0EEESW_SW_EEEEENS5_IJNS4_10UnderscoreESZ_SZ_EEEEENS4_13SM90_TMA_LOADENS4_14ComposedLayoutINS4_7SwizzleILi3ELi4ELi3EEENS4_18smem_ptr_flag_bitsILi8EEENSV_INS5_IJNSA_ILi8EEESF_EEENS5_IJSF_SB_EEEEEEEvNS4_8identityES12_S1C_vS1D_EENS_8epilogue10collective18CollectiveEpilogueINS1F_23Sm100TmaWarpSpecializedILi2ELi2ELi32ELb0ELb0EEEJSG_NS5_IJNSV_ISE_SB_EES1K_EEESH_SI_SH_SI_NS1F_6fusion15FusionCallbacksIS1J_NS1M_17LinearCombinationISH_fSH_fLNS_15FloatRoundStyleE2EEESG_S1L_JEEENS4_5SM1004TMEM4LOAD26SM100_TMEM_LOAD_16dp32b32xES12_NS13_INS14_ILi2ELi4ELi3EEES17_NSV_INS5_IJS18_SE_EEENS5_IJSE_SB_EEEEEEENS4_39AutoVectorizingCopyWithAssumedAlignmentILi128EEENS4_14SM90_TMA_STOREES20_S22_S22_EEEvvEEEEvNT_6ParamsE,@function
        .size           _ZN7cutlass13device_kernelINS_4gemm6kernel13GemmUniversalIN4cute5tupleIJiiiiEEENS1_10collective13CollectiveMmaINS1_35MainloopSm100TmaUmmaWarpSpecializedILi4ELi2ELi4ENS5_IJNS4_1CILi1EEESB_SB_EEEEENS5_IJNSA_ILi64EEENSA_ILi128EEESF_EEENS_12float_e4m3_tENS5_IJlSB_lEEESH_SI_NS4_8TiledMMAINS4_8MMA_AtomIJNS4_10MMA_TraitsINS4_19SM100_MMA_F8F6F4_SSEJSH_SH_fSE_SF_NS4_17integral_constantINS4_4UMMA5MajorELSP_0EEESQ_NSN_INSO_7ScaleInELSR_0EEESS_EEEEEENS4_6LayoutISC_NS5_IJNSA_ILi0EEESW_SW_EEEEENS5_IJNS4_10UnderscoreESZ_SZ_EEEEENS4_13SM90_TMA_LOADENS4_14ComposedLayoutINS4_7SwizzleILi3ELi4ELi3EEENS4_18smem_ptr_flag_bitsILi8EEENSV_INS5_IJNSA_ILi8EEESF_EEENS5_IJSF_SB_EEEEEEEvNS4_8identityES12_S1C_vS1D_EENS_8epilogue10collective18CollectiveEpilogueINS1F_23Sm100TmaWarpSpecializedILi2ELi2ELi32ELb0ELb0EEEJSG_NS5_IJNSV_ISE_SB_EES1K_EEESH_SI_SH_SI_NS1F_6fusion15FusionCallbacksIS1J_NS1M_17LinearCombinationISH_fSH_fLNS_15FloatRoundStyleE2EEESG_S1L_JEEENS4_5SM1004TMEM4LOAD26SM100_TMEM_LOAD_16dp32b32xES12_NS13_INS14_ILi2ELi4ELi3EEES17_NSV_INS5_IJS18_SE_EEENS5_IJSE_SB_EEEEEEENS4_39AutoVectorizingCopyWithAssumedAlignmentILi128EEENS4_14SM90_TMA_STOREES20_S22_S22_EEEvvEEEEvNT_6ParamsE,(.L_x_142 - _ZN7cutlass13device_kernelINS_4gemm6kernel13GemmUniversalIN4cute5tupleIJiiiiEEENS1_10collective13CollectiveMmaINS1_35MainloopSm100TmaUmmaWarpSpecializedILi4ELi2ELi4ENS5_IJNS4_1CILi1EEESB_SB_EEEEENS5_IJNSA_ILi64EEENSA_ILi128EEESF_EEENS_12float_e4m3_tENS5_IJlSB_lEEESH_SI_NS4_8TiledMMAINS4_8MMA_AtomIJNS4_10MMA_TraitsINS4_19SM100_MMA_F8F6F4_SSEJSH_SH_fSE_SF_NS4_17integral_constantINS4_4UMMA5MajorELSP_0EEESQ_NSN_INSO_7ScaleInELSR_0EEESS_EEEEEENS4_6LayoutISC_NS5_IJNSA_ILi0EEESW_SW_EEEEENS5_IJNS4_10UnderscoreESZ_SZ_EEEEENS4_13SM90_TMA_LOADENS4_14ComposedLayoutINS4_7SwizzleILi3ELi4ELi3EEENS4_18smem_ptr_flag_bitsILi8EEENSV_INS5_IJNSA_ILi8EEESF_EEENS5_IJSF_SB_EEEEEEEvNS4_8identityES12_S1C_vS1D_EENS_8epilogue10collective18CollectiveEpilogueINS1F_23Sm100TmaWarpSpecializedILi2ELi2ELi32ELb0ELb0EEEJSG_NS5_IJNSV_ISE_SB_EES1K_EEESH_SI_SH_SI_NS1F_6fusion15FusionCallbacksIS1J_NS1M_17LinearCombinationISH_fSH_fLNS_15FloatRoundStyleE2EEESG_S1L_JEEENS4_5SM1004TMEM4LOAD26SM100_TMEM_LOAD_16dp32b32xES12_NS13_INS14_ILi2ELi4ELi3EEES17_NSV_INS5_IJS18_SE_EEENS5_IJSE_SB_EEEEEEENS4_39AutoVectorizingCopyWithAssumedAlignmentILi128EEENS4_14SM90_TMA_STOREES20_S22_S22_EEEvvEEEEvNT_6ParamsE)
        .other          _ZN7cutlass13device_kernelINS_4gemm6kernel13GemmUniversalIN4cute5tupleIJiiiiEEENS1_10collective13CollectiveMmaINS1_35MainloopSm100TmaUmmaWarpSpecializedILi4ELi2ELi4ENS5_IJNS4_1CILi1EEESB_SB_EEEEENS5_IJNSA_ILi64EEENSA_ILi128EEESF_EEENS_12float_e4m3_tENS5_IJlSB_lEEESH_SI_NS4_8TiledMMAINS4_8MMA_AtomIJNS4_10MMA_TraitsINS4_19SM100_MMA_F8F6F4_SSEJSH_SH_fSE_SF_NS4_17integral_constantINS4_4UMMA5MajorELSP_0EEESQ_NSN_INSO_7ScaleInELSR_0EEESS_EEEEEENS4_6LayoutISC_NS5_IJNSA_ILi0EEESW_SW_EEEEENS5_IJNS4_10UnderscoreESZ_SZ_EEEEENS4_13SM90_TMA_LOADENS4_14ComposedLayoutINS4_7SwizzleILi3ELi4ELi3EEENS4_18smem_ptr_flag_bitsILi8EEENSV_INS5_IJNSA_ILi8EEESF_EEENS5_IJSF_SB_EEEEEEEvNS4_8identityES12_S1C_vS1D_EENS_8epilogue10collective18CollectiveEpilogueINS1F_23Sm100TmaWarpSpecializedILi2ELi2ELi32ELb0ELb0EEEJSG_NS5_IJNSV_ISE_SB_EES1K_EEESH_SI_SH_SI_NS1F_6fusion15FusionCallbacksIS1J_NS1M_17LinearCombinationISH_fSH_fLNS_15FloatRoundStyleE2EEESG_S1L_JEEENS4_5SM1004TMEM4LOAD26SM100_TMEM_LOAD_16dp32b32xES12_NS13_INS14_ILi2ELi4ELi3EEES17_NSV_INS5_IJS18_SE_EEENS5_IJSE_SB_EEEEEEENS4_39AutoVectorizingCopyWithAssumedAlignmentILi128EEENS4_14SM90_TMA_STOREES20_S22_S22_EEEvvEEEEvNT_6ParamsE,@"STO_CUDA_ENTRY STV_DEFAULT"
_ZN7cutlass13device_kernelINS_4gemm6kernel13GemmUniversalIN4cute5tupleIJiiiiEEENS1_10collective13CollectiveMmaINS1_35MainloopSm100TmaUmmaWarpSpecializedILi4ELi2ELi4ENS5_IJNS4_1CILi1EEESB_SB_EEEEENS5_IJNSA_ILi64EEENSA_ILi128EEESF_EEENS_12float_e4m3_tENS5_IJlSB_lEEESH_SI_NS4_8TiledMMAINS4_8MMA_AtomIJNS4_10MMA_TraitsINS4_19SM100_MMA_F8F6F4_SSEJSH_SH_fSE_SF_NS4_17integral_constantINS4_4UMMA5MajorELSP_0EEESQ_NSN_INSO_7ScaleInELSR_0EEESS_EEEEEENS4_6LayoutISC_NS5_IJNSA_ILi0EEESW_SW_EEEEENS5_IJNS4_10UnderscoreESZ_SZ_EEEEENS4_13SM90_TMA_LOADENS4_14ComposedLayoutINS4_7SwizzleILi3ELi4ELi3EEENS4_18smem_ptr_flag_bitsILi8EEENSV_INS5_IJNSA_ILi8EEESF_EEENS5_IJSF_SB_EEEEEEEvNS4_8identityES12_S1C_vS1D_EENS_8epilogue10collective18CollectiveEpilogueINS1F_23Sm100TmaWarpSpecializedILi2ELi2ELi32ELb0ELb0EEEJSG_NS5_IJNSV_ISE_SB_EES1K_EEESH_SI_SH_SI_NS1F_6fusion15FusionCallbacksIS1J_NS1M_17LinearCombinationISH_fSH_fLNS_15FloatRoundStyleE2EEESG_S1L_JEEENS4_5SM1004TMEM4LOAD26SM100_TMEM_LOAD_16dp32b32xES12_NS13_INS14_ILi2ELi4ELi3EEES17_NSV_INS5_IJS18_SE_EEENS5_IJSE_SB_EEEEEEENS4_39AutoVectorizingCopyWithAssumedAlignmentILi128EEENS4_14SM90_TMA_STOREES20_S22_S22_EEEvvEEEEvNT_6ParamsE:
[----:B------:R-:W1:Y:S01]  /*0000*/  LDC R1, c[0x0][0x37c] ;  /* 0x0000df00ff017b82 */ /* 0x000e620000000800 */
[----:B------:R-:W2:Y:S01]  /*0010*/  S2R R108, SR_TID.X ;  /* 0x00000000006c7919 */ /* 0x000ea20000002100 */
[----:B------:R-:W3:Y:S01]  /*0020*/  LDCU.64 UR4, c[0x0][0x890] ;  /* 0x00011200ff0477ac */ /* 0x000ee20008000a00 */
[----:B------:R-:W-:Y:S02]  /*0030*/  PRMT R95, RZ, 0x7610, R95 ;  /* 0x00007610ff5f7816 */ /* 0x000fe4000000005f */
[----:B------:R-:W-:Y:S01]  /*0040*/  ELECT P5, URZ, PT ;  /* 0x0000000000ff782f */ /* 0x000fe200038a0000 */
[----:B------:R-:W4:Y:S01]  /*0050*/  LDCU.64 UR46, c[0x0][0x358] ;  /* 0x00006b00ff2e77ac */ /* 0x000f220008000a00 */
[----:B---3--:R-:W-:-:S04]  /*0060*/  UISETP.NE.U32.AND UP0, UPT, UR4, URZ, UPT ;  /* 0x000000ff0400728c */ /* 0x008fc8000bf05070 */
[----:B------:R-:W-:Y:S01]  /*0070*/  UISETP.NE.AND.EX UP0, UPT, UR5, URZ, UPT, UP0 ;  /* 0x000000ff0500728c */ /* 0x000fe2000bf05300 */
[----:B--2---:R-:W-:-:S05]  /*0080*/  SHF.R.U32.HI R101, RZ, 0x5, R108 ;  /* 0x00000005ff657819 */ /* 0x004fca000001166c */
[----:B------:R-:W2:Y:S02]  /*0090*/  SHFL.IDX PT, R0, R101, RZ, 0x1f ;  /* 0x00001fff65007589 */ /* 0x000ea400000e0000 */
[----:B--2---:R-:W-:Y:S01]  /*00a0*/  R2UR UR8, R0 ;  /* 0x00000000000872ca */ /* 0x004fe200000e0000 */
[----:B-1--4-:R-:W-:-:S14]  /*00b0*/  BRA.U UP0, `(.L_x_0) ;  /* 0x00000001002c7547 */ /* 0x012fdc000b800000 */
[----:B------:R-:W1:Y:S02]  /*00c0*/  LDCU.64 UR6, c[0x0][0x888] ;  /* 0x00011100ff0677ac */ /* 0x000e640008000a00 */
[----:B-1----:R-:W-:-:S04]  /*00d0*/  UISETP.NE.U32.AND UP0, UPT, UR6, URZ, UPT ;  /* 0x000000ff0600728c */ /* 0x002fc8000bf05070 */
[----:B------:R-:W-:-:S09]  /*00e0*/  UISETP.NE.AND.EX UP0, UPT, UR7, URZ, UPT, UP0 ;  /* 0x000000ff0700728c */ /* 0x000fd2000bf05300 */
[----:B------:R-:W-:Y:S05]  /*00f0*/  BRA.U !UP0, `(.L_x_1) ;  /* 0x0000000108107547 */ /* 0x000fea000b800000 */
[----:B------:R-:W1:Y:S02]  /*0100*/  LDC.64 R2, c[0x0][0x888] ;  /* 0x00022200ff027b82 */ /* 0x000e640000000a00 */
[----:B-1----:R1:W5:Y:S01]  /*0110*/  LDG.E R49, desc[UR46][R2.64] ;  /* 0x0000002e02317981 */ /* 0x002362000c1e1900 */
[----:B------:R-:W-:Y:S01]  /*0120*/  HFMA2 R95, -RZ, RZ, 0, 5.9604644775390625e-08 ;  /* 0x00000001ff5f7431 */ /* 0x000fe200000001ff */
[----:B------:R-:W-:Y:S05]  /*0130*/  BRA `(.L_x_0) ;  /* 0x00000000000c7947 */ /* 0x000fea0003800000 */
.L_x_1:
[----:B------:R-:W1:Y:S01]  /*0140*/  LDCU UR6, c[0x0][0x880] ;  /* 0x00011000ff0677ac */ /* 0x000e620008000800 */
[----:B------:R-:W-:Y:S01]  /*0150*/  HFMA2 R95, -RZ, RZ, 0, 5.9604644775390625e-08 ;  /* 0x00000001ff5f7431 */ /* 0x000fe200000001ff */
[----:B-1----:R-:W-:-:S07]  /*0160*/  MOV R49, UR6 ;  /* 0x0000000600317c02 */ /* 0x002fce0008000f00 */
.L_x_0:
[----:B------:R-:W2:Y:S02]  /*0170*/  LDCU.64 UR6, c[0x0][0x8b0] ;  /* 0x00011600ff0677ac */ /* 0x000ea40008000a00 */
[----:B--2---:R-:W-:-:S04]  /*0180*/  UISETP.NE.U32.AND UP0, UPT, UR6, URZ, UPT ;  /* 0x000000ff0600728c */ /* 0x004fc8000bf05070 */
[----:B------:R-:W-:-:S09]  /*0190*/  UISETP.NE.AND.EX UP0, UPT, UR7, URZ, UPT, UP0 ;  /* 0x000000ff0700728c */ /* 0x000fd2000bf05300 */
[----:B------:R-:W-:Y:S05]  /*01a0*/  BRA.U UP0, `(.L_x_2) ;  /* 0x0000000100247547 */ /* 0x000fea000b800000 */
[----:B------:R-:W2:Y:S02]  /*01b0*/  LDCU.64 UR6, c[0x0][0x8a8] ;  /* 0x00011500ff0677ac */ /* 0x000ea40008000a00 */
[----:B--2---:R-:W-:-:S04]  /*01c0*/  UISETP.NE.U32.AND UP0, UPT, UR6, URZ, UPT ;  /* 0x000000ff0600728c */ /* 0x004fc8000bf05070 */
[----:B------:R-:W-:-:S09]  /*01d0*/  UISETP.NE.AND.EX UP0, UPT, UR7, URZ, UPT, UP0 ;  /* 0x000000ff0700728c */ /* 0x000fd2000bf05300 */
[----:B------:R-:W-:Y:S05]  /*01e0*/  BRA.U !UP0, `(.L_x_3) ;  /* 0x00000001080c7547 */ /* 0x000fea000b800000 */
[----:B-1----:R-:W1:Y:S02]  /*01f0*/  LDC.64 R2, c[0x0][0x8a8] ;  /* 0x00022a00ff027b82 */ /* 0x002e640000000a00 */
[----:B-1----:R2:W5:Y:S01]  /*0200*/  LDG.E R47, desc[UR46][R2.64] ;  /* 0x0000002e022f7981 */ /* 0x002562000c1e1900 */
[----:B------:R-:W-:Y:S05]  /*0210*/  BRA `(.L_x_2) ;  /* 0x0000000000087947 */ /* 0x000fea0003800000 */
.L_x_3:
[----:B------:R-:W2:Y:S02]  /*0220*/  LDCU UR6, c[0x0][0x8a0] ;  /* 0x00011400ff0677ac */ /* 0x000ea40008000800 */
[----:B--2---:R-:W-:Y:S02]  /*0230*/  MOV R47, UR6 ;  /* 0x00000006002f7c02 */ /* 0x004fe40008000f00 */
.L_x_2:
[----:B------:R-:W-:Y:S01]  /*0240*/  IMAD.U32 R0, RZ, RZ, UR8 ;  /* 0x00000008ff007e24 */ /* 0x000fe2000f8e00ff */
[----:B------:R-:W-:Y:S04]  /*0250*/  BSSY.RECONVERGENT B0, `(.L_x_4) ;  /* 0x000000c000007945 */ /* 0x000fe80003800200 */
[C---:B------:R-:W-:Y:S02]  /*0260*/  ISETP.NE.OR P1, PT, R0.reuse, 0x1, !P5 ;  /* 0x000000010000780c */ /* 0x040fe40006f25670 */
[----:B------:R-:W-:-:S11]  /*0270*/  ISETP.NE.OR P0, PT, R0, 0x3, !P5 ;  /* 0x000000030000780c */ /* 0x000fd60006f05670 */
[----:B------:R-:W-:Y:S05]  /*0280*/  @P1 BRA `(.L_x_5) ;  /* 0x0000000000201947 */ /* 0x000fea0003800000 */
[----:B------:R-:W3:Y:S02]  /*0290*/  LDCU.64 UR6, c[0x0][0x348] ;  /* 0x00006900ff0677ac */ /* 0x000ee40008000a00 */
[----:B---3--:R-:W-:Y:S02]  /*02a0*/  UIADD3 UR10, UP1, UPT, UR6, 0x80, URZ ;  /* 0x00000080060a7890 */ /* 0x008fe4000ff3e0ff */
[----:B------:R-:W-:Y:S02]  /*02b0*/  UIADD3 UR6, UP0, UPT, UR6, 0x180, URZ ;  /* 0x0000018006067890 */ /* 0x000fe4000ff1e0ff */
[----:B------:R-:W-:Y:S02]  /*02c0*/  UIADD3.X UR11, UPT, UPT, URZ, UR7, URZ, UP1, !UPT ;  /* 0x00000007ff0b7290 */ /* 0x000fe40008ffe4ff */
[----:B------:R-:W-:-:S07]  /*02d0*/  UIADD3.X UR7, UPT, UPT, URZ, UR7, URZ, UP0, !UPT ;  /* 0x00000007ff077290 */ /* 0x000fce00087fe4ff */
[----:B------:R3:W-:Y:S02]  /*02e0*/  UTMACCTL.PF [UR10] ;  /* 0x000000000a0079b9 */ /* 0x0007e40008040000 */
[----:B------:R3:W-:Y:S02]  /*02f0*/  UTMACCTL.PF [UR6] ;  /* 0x00000000060079b9 */ /* 0x0007e40008040000 */
[----:B---3--:R-:W-:Y:S01]  /*0300*/  NOP ;  /* 0x0000000000007918 */ /* 0x008fe20000000000 */
.L_x_5:
[----:B------:R-:W-:Y:S05]  /*0310*/  BSYNC.RECONVERGENT B0 ;  /* 0x0000000000007941 */ /* 0x000fea0003800200 */
.L_x_4:
[----:B------:R-:W-:Y:S04]  /*0320*/  BSSY.RECONVERGENT B0, `(.L_x_6) ;  /* 0x000000a000007945 */ /* 0x000fe80003800200 */
        /* <DEDUP_REMOVED lines=9> */
.L_x_7:
[----:B------:R-:W-:Y:S05]  /*03c0*/  BSYNC.RECONVERGENT B0 ;  /* 0x0000000000007941 */ /* 0x000fea0003800200 */
.L_x_6:
[----:B------:R-:W3:Y:S01]  /*03d0*/  LDCU.64 UR6, c[0x0][0x888] ;  /* 0x00011100ff0677ac */ /* 0x000ee20008000a00 */
[----:B------:R-:W-:Y:S02]  /*03e0*/  UISETP.EQ.U32.AND UP1, UPT, UR4, URZ, UPT ;  /* 0x000000ff0400728c */ /* 0x000fe4000bf22070 */
[----:B------:R-:W-:Y:S02]  /*03f0*/  UPLOP3.LUT UP2, UPT, UPT, UPT, UPT, 0x80, 0x8 ;  /* 0x000000000008789c */ /* 0x000fe40003f4f070 */
[----:B---3--:R-:W-:-:S04]  /*0400*/  UISETP.NE.U32.AND UP0, UPT, UR6, URZ, UPT ;  /* 0x000000ff0600728c */ /* 0x008fc8000bf05070 */
[----:B------:R-:W-:-:S04]  /*0410*/  UISETP.NE.AND.EX UP0, UPT, UR7, URZ, UPT, UP0 ;  /* 0x000000ff0700728c */ /* 0x000fc8000bf05300 */
[----:B------:R-:W-:-:S04]  /*0420*/  UISETP.EQ.OR.EX UP3, UPT, UR5, URZ, !UP0, UP1 ;  /* 0x000000ff0500728c */ /* 0x000fc8000c762710 */
[----:B------:R-:W-:-:S05]  /*0430*/  UP2UR UR50, UPR, URZ, 0x8 ;  /* 0x00000008ff327883 */ /* 0x000fca0008000000 */
[----:B------:R-:W-:Y:S07]  /*0440*/  BRA.U !UP3, `(.L_x_8) ;  /* 0x000000010b207547 */ /* 0x000fee000b800000 */
[----:B------:R-:W-:Y:S01]  /*0450*/  UISETP.NE.U32.AND UP2, UPT, UR4, URZ, UPT ;  /* 0x000000ff0400728c */ /* 0x000fe2000bf45070 */
[----:B-----5:R-:W-:Y:S01]  /*0460*/  FSETP.NEU.AND P0, PT, R49, RZ, PT ;  /* 0x000000ff3100720b */ /* 0x020fe20003f0d000 */
[----:B------:R-:W-:Y:S02]  /*0470*/  USEL UR4, URZ, 0xffffffff, UP0 ;  /* 0xffffffffff047887 */ /* 0x000fe40008000000 */
[----:B------:R-:W-:-:S10]  /*0480*/  UISETP.NE.AND.EX UP2, UPT, UR5, URZ, UPT, UP2 ;  /* 0x000000ff0500728c */ /* 0x000fd4000bf45320 */
[----:B------:R-:W-:Y:S01]  /*0490*/  VOTEU.ANY UP1, P0 ;  /* 0x0000000000ff7886 */ /* 0x000fe20000020100 */
[----:B------:R-:W-:-:S04]  /*04a0*/  @!UP2 USEL UR4, URZ, 0xffffffff, UP1 ;  /* 0xffffffffff04a887 */ /* 0x000fc80008800000 */
[----:B------:R-:W-:-:S04]  /*04b0*/  ULOP3.LUT UR4, UR4, 0x1, URZ, 0xc0, !UPT ;  /* 0x0000000104047892 */ /* 0x000fc8000f8ec0ff */
[----:B------:R-:W-:-:S11]  /*04c0*/  UISETP.NE.U32.AND UP2, UPT, UR4, 0x1, UPT ;  /* 0x000000010400788c */ /* 0x000fd6000bf45070 */
.L_x_8:
[----:B-12---:R-:W1:Y:S01]  /*04d0*/  SHFL.IDX PT, R2, R101, RZ, 0x1f ;  /* 0x00001fff65027589 */ /* 0x006e6200000e0000 */
[----:B------:R-:W-:-:S04]  /*04e0*/  UISETP.NE.AND UP1, UPT, UR8, 0x2, UPT ;  /* 0x000000020800788c */ /* 0x000fc8000bf25270 */
[----:B------:R-:W-:Y:S01]  /*04f0*/  USEL UR6, URZ, 0x1, UP1 ;  /* 0x00000001ff067887 */ /* 0x000fe20008800000 */
[----:B-1----:R-:W-:-:S13]  /*0500*/  ISETP.NE.AND P0, PT, R2, RZ, PT ;  /* 0x000000ff0200720c */ /* 0x002fda0003f05270 */
[----:B------:R-:W-:Y:S05]  /*0510*/  @P0 BRA `(.L_x_9) ;  /* 0x0000000000480947 */ /* 0x000fea0003800000 */
[----:B------:R-:W1:Y:S01]  /*0520*/  S2UR UR5, SR_CgaCtaId ;  /* 0x00000000000579c3 */ /* 0x000e620000008800 */
[----:B------:R-:W-:Y:S01]  /*0530*/  UMOV UR7, 0x400 ;  /* 0x0000040000077882 */ /* 0x000fe20000000000 */
[----:B------:R-:W-:Y:S01]  /*0540*/  UMOV UR4, 0x1 ;  /* 0x0000000100047882 */ /* 0x000fe20000000000 */
[----:B------:R-:W-:Y:S01]  /*0550*/  ELECT P0, URZ, PT ;  /* 0x0000000000ff782f */ /* 0x000fe20003800000 */
[----:B------:R-:W-:-:S04]  /*0560*/  UIADD3 UR10, UPT, UPT, -UR4, 0x100000, URZ ;  /* 0x00100000040a7890 */ /* 0x000fc8000fffe1ff */
[----:B------:R-:W-:Y:S02]  /*0570*/  USHF.L.U32 UR11, UR10, 0xb, URZ ;  /* 0x0000000b0a0b7899 */ /* 0x000fe400080006ff */
[----:B------:R-:W-:Y:S02]  /*0580*/  USHF.L.U32 UR10, UR10, 0x1, URZ ;  /* 0x000000010a0a7899 */ /* 0x000fe400080006ff */
[----:B-1----:R-:W-:Y:S01]  /*0590*/  ULEA UR5, UR5, UR7, 0x18 ;  /* 0x0000000705057291 */ /* 0x002fe2000f8ec0ff */
[----:B------:R-:W1:Y:S11]  /*05a0*/  FENCE.VIEW.ASYNC.S ;  /* 0x00000000000073c6 */ /* 0x000e760000000000 */
[----:B-1----:R1:W2:Y:S01]  /*05b0*/  SYNCS.EXCH.64 URZ, [UR5], UR10 ;  /* 0x0000000a05ff75b2 */ /* 0x0022a20008000100 */
[----:B------:R1:W3:Y:S01]  /*05c0*/  SYNCS.EXCH.64 URZ, [UR5+0x20], UR10 ;  /* 0x0000200a05ff75b2 */ /* 0x0002e20008000100 */
[----:B------:R1:W4:Y:S01]  /*05d0*/  SYNCS.EXCH.64 URZ, [UR5+0x8], UR10 ;  /* 0x0000080a05ff75b2 */ /* 0x0003220008000100 */
[----:B------:R1:W1:Y:S01]  /*05e0*/  SYNCS.EXCH.64 URZ, [UR5+0x28], UR10 ;  /* 0x0000280a05ff75b2 */ /* 0x0002620008000100 */
[----:B------:R1:W1:Y:S01]  /*05f0*/  SYNCS.EXCH.64 URZ, [UR5+0x10], UR10 ;  /* 0x0000100a05ff75b2 */ /* 0x0002620008000100 */
[----:B------:R1:W1:Y:S01]  /*0600*/  SYNCS.EXCH.64 URZ, [UR5+0x30], UR10 ;  /* 0x0000300a05ff75b2 */ /* 0x0002620008000100 */
[----:B------:R1:W1:Y:S01]  /*0610*/  SYNCS.EXCH.64 URZ, [UR5+0x18], UR10 ;  /* 0x0000180a05ff75b2 */ /* 0x0002620008000100 */
[----:B------:R1:W1:Y:S01]  /*0620*/  SYNCS.EXCH.64 URZ, [UR5+0x38], UR10 ;  /* 0x0000380a05ff75b2 */ /* 0x0002620008000100 */
[----:B------:R-:W-:Y:S01]  /*0630*/  NOP ;  /* 0x0000000000007918 */ /* 0x000fe20000000000 */
.L_x_9:
[----:B------:R-:W2:Y:S01]  /*0640*/  SHFL.IDX PT, R2, R101, RZ, 0x1f ;  /* 0x00001fff65027589 */ /* 0x000ea200000e0000 */
[----:B------:R-:W-:Y:S01]  /*0650*/  NOP ;  /* 0x0000000000007918 */ /* 0x000fe20000000000 */
[----:B--2---:R-:W-:-:S13]  /*0660*/  ISETP.NE.AND P0, PT, R2, 0x1, PT ;  /* 0x000000010200780c */ /* 0x004fda0003f05270 */
[----:B------:R-:W-:Y:S05]  /*0670*/  @P0 BRA `(.L_x_10) ;  /* 0x0000000000480947 */ /* 0x000fea0003800000 */
[----:B------:R-:W2:Y:S01]  /*0680*/  S2UR UR7, SR_CgaCtaId ;  /* 0x00000000000779c3 */ /* 0x000ea20000008800 */
[----:B------:R-:W-:Y:S01]  /*0690*/  UMOV UR9, 0x400 ;  /* 0x0000040000097882 */ /* 0x000fe20000000000 */
[----:B-1----:R-:W-:Y:S01]  /*06a0*/  UMOV UR5, 0x20 ;  /* 0x0000002000057882 */ /* 0x002fe20000000000 */
[----:B------:R-:W-:Y:S01]  /*06b0*/  UMOV UR4, 0x80 ;  /* 0x0000008000047882 */ /* 0x000fe20000000000 */
[----:B------:R-:W-:-:S04]  /*06c0*/  UIADD3 UR10, UPT, UPT, -UR5, 0x100000, URZ ;  /* 0x00100000050a7890 */ /* 0x000fc8000fffe1ff */
[----:B------:R-:W-:Y:S02]  /*06d0*/  USHF.L.U32 UR11, UR10, 0xb, URZ ;  /* 0x0000000b0a0b7899 */ /* 0x000fe400080006ff */
[----:B------:R-:W-:Y:S02]  /*06e0*/  USHF.L.U32 UR10, UR10, 0x1, URZ ;  /* 0x000000010a0a7899 */ /* 0x000fe400080006ff */
[----:B------:R-:W-:-:S04]  /*06f0*/  UIADD3 UR4, UPT, UPT, -UR4, 0x100000, URZ ;  /* 0x0010000004047890 */ /* 0x000fc8000fffe1ff */
[----:B------:R-:W-:Y:S02]  /*0700*/  USHF.L.U32 UR5, UR4, 0xb, URZ ;  /* 0x0000000b04057899 */ /* 0x000fe400080006ff */
[----:B------:R-:W-:Y:S01]  /*0710*/  USHF.L.U32 UR4, UR4, 0x1, URZ ;  /* 0x0000000104047899 */ /* 0x000fe200080006ff */
[----:B------:R-:W-:Y:S01]  /*0720*/  ELECT P0, URZ, PT ;  /* 0x0000000000ff782f */ /* 0x000fe20003800000 */
[----:B--2---:R-:W-:Y:S01]  /*0730*/  ULEA UR7, UR7, UR9, 0x18 ;  /* 0x0000000907077291 */ /* 0x004fe2000f8ec0ff */
[----:B------:R-:W1:Y:S11]  /*0740*/  FENCE.VIEW.ASYNC.S ;  /* 0x00000000000073c6 */ /* 0x000e760000000000 */
[----:B-1----:R2:W1:Y:S01]  /*0750*/  SYNCS.EXCH.64 URZ, [UR7+0x40], UR10 ;  /* 0x0000400a07ff75b2 */ /* 0x0024620008000100 */
[----:B------:R2:W1:Y:S01]  /*0760*/  SYNCS.EXCH.64 URZ, [UR7+0x50], UR4 ;  /* 0x0000500407ff75b2 */ /* 0x0004620008000100 */
[----:B------:R2:W1:Y:S01]  /*0770*/  SYNCS.EXCH.64 URZ, [UR7+0x48], UR10 ;  /* 0x0000480a07ff75b2 */ /* 0x0004620008000100 */
[----:B------:R2:W1:Y:S02]  /*0780*/  SYNCS.EXCH.64 URZ, [UR7+0x58], UR4 ;  /* 0x0000580407ff75b2 */ /* 0x0004640008000100 */
[----:B--2---:R-:W-:Y:S01]  /*0790*/  NOP ;  /* 0x0000000000007918 */ /* 0x004fe20000000000 */
.L_x_10:
[----:B------:R-:W2:Y:S01]  /*07a0*/  SHFL.IDX PT, R2, R101, RZ, 0x1f ;  /* 0x00001fff65027589 */ /* 0x000ea200000e0000 */
[----:B------:R-:W-:Y:S01]  /*07b0*/  NOP ;  /* 0x0000000000007918 */ /* 0x000fe20000000000 */
[----:B--2---:R-:W-:-:S13]  /*07c0*/  ISETP.NE.AND P0, PT, R2, 0x3, PT ;  /* 0x000000030200780c */ /* 0x004fda0003f05270 */
[----:B------:R-:W-:Y:S05]  /*07d0*/  @P0 BRA `(.L_x_11) ;  /* 0x0000000000300947 */ /* 0x000fea0003800000 */
[----:B-1----:R-:W1:Y:S01]  /*07e0*/  S2UR UR5, SR_CgaCtaId ;  /* 0x00000000000579c3 */ /* 0x002e620000008800 */
        /* <DEDUP_REMOVED lines=8> */
[----:B-1----:R2:W1:Y:S01]  /*0870*/  SYNCS.EXCH.64 URZ, [UR5+0x60], UR10 ;  /* 0x0000600a05ff75b2 */ /* 0x0024620008000100 */
[----:B------:R2:W1:Y:S02]  /*0880*/  SYNCS.EXCH.64 URZ, [UR5+0x68], UR10 ;  /* 0x0000680a05ff75b2 */ /* 0x0004640008000100 */
[----:B--2---:R-:W-:Y:S01]  /*0890*/  NOP ;  /* 0x0000000000007918 */ /* 0x004fe20000000000 */
.L_x_11:
[----:B------:R-:W2:Y:S01]  /*08a0*/  SHFL.IDX PT, R2, R101, RZ, 0x1f ;  /* 0x00001fff65027589 */ /* 0x000ea200000e0000 */
[----:B------:R-:W-:Y:S01]  /*08b0*/  NOP ;  /* 0x0000000000007918 */ /* 0x000fe20000000000 */
[----:B--2---:R-:W-:-:S13]  /*08c0*/  ISETP.NE.AND P0, PT, R2, 0x4, PT ;  /* 0x000000040200780c */ /* 0x004fda0003f05270 */
[----:B------:R-:W-:Y:S05]  /*08d0*/  @P0 BRA `(.L_x_12) ;  /* 0x00000000004c0947 */ /* 0x000fea0003800000 */
[----:B-1----:R-:W1:Y:S01]  /*08e0*/  S2UR UR5, SR_CgaCtaId ;  /* 0x00000000000579c3 */ /* 0x002e620000008800 */
[----:B------:R-:W-:Y:S01]  /*08f0*/  UMOV UR9, 0x100 ;  /* 0x0000010000097882 */ /* 0x000fe20000000000 */
[----:B------:R-:W-:Y:S01]  /*0900*/  UMOV UR7, 0x400 ;  /* 0x0000040000077882 */ /* 0x000fe20000000000 */
[----:B------:R-:W-:Y:S01]  /*0910*/  USEL UR9, UR9, 0xe0, UP2 ;  /* 0x000000e009097887 */ /* 0x000fe20009000000 */
[----:B------:R-:W-:Y:S01]  /*0920*/  UMOV UR4, 0x1 ;  /* 0x0000000100047882 */ /* 0x000fe20000000000 */
[----:B------:R-:W-:Y:S01]  /*0930*/  ELECT P0, URZ, PT ;  /* 0x0000000000ff782f */ /* 0x000fe20003800000 */
[----:B------:R-:W-:-:S04]  /*0940*/  UIADD3 UR10, UPT, UPT, -UR4, 0x100000, URZ ;  /* 0x00100000040a7890 */ /* 0x000fc8000fffe1ff */
[----:B------:R-:W-:Y:S02]  /*0950*/  USHF.L.U32 UR11, UR10, 0xb, URZ ;  /* 0x0000000b0a0b7899 */ /* 0x000fe400080006ff */
[----:B------:R-:W-:Y:S02]  /*0960*/  USHF.L.U32 UR10, UR10, 0x1, URZ ;  /* 0x000000010a0a7899 */ /* 0x000fe400080006ff */
[----:B------:R-:W-:-:S04]  /*0970*/  UIADD3 UR12, UPT, UPT, -UR9, 0x100000, URZ ;  /* 0x00100000090c7890 */ /* 0x000fc8000fffe1ff */
[----:B------:R-:W-:Y:S02]  /*0980*/  USHF.L.U32 UR13, UR12, 0xb, URZ ;  /* 0x0000000b0c0d7899 */ /* 0x000fe400080006ff */
[----:B------:R-:W-:Y:S02]  /*0990*/  USHF.L.U32 UR12, UR12, 0x1, URZ ;  /* 0x000000010c0c7899 */ /* 0x000fe400080006ff */
[----:B-1----:R-:W-:Y:S01]  /*09a0*/  ULEA UR5, UR5, UR7, 0x18 ;  /* 0x0000000705057291 */ /* 0x002fe2000f8ec0ff */
[----:B------:R-:W1:Y:S11]  /*09b0*/  FENCE.VIEW.ASYNC.S ;  /* 0x00000000000073c6 */ /* 0x000e760000000000 */
[----:B-1----:R2:W1:Y:S01]  /*09c0*/  SYNCS.EXCH.64 URZ, [UR5+0x70], UR10 ;  /* 0x0000700a05ff75b2 */ /* 0x0024620008000100 */
[----:B------:R2:W1:Y:S01]  /*09d0*/  SYNCS.EXCH.64 URZ, [UR5+0x80], UR12 ;  /* 0x0000800c05ff75b2 */ /* 0x0004620008000100 */
[----:B------:R2:W1:Y:S01]  /*09e0*/  SYNCS.EXCH.64 URZ, [UR5+0x78], UR10 ;  /* 0x0000780a05ff75b2 */ /* 0x0004620008000100 */
[----:B------:R2:W1:Y:S02]  /*09f0*/  SYNCS.EXCH.64 URZ, [UR5+0x88], UR12 ;  /* 0x0000880c05ff75b2 */ /* 0x0004640008000100 */
[----:B--2---:R-:W-:Y:S01]  /*0a00*/  NOP ;  /* 0x0000000000007918 */ /* 0x004fe20000000000 */
.L_x_12:
        /* <DEDUP_REMOVED lines=20> */
[----:B------:R2:W1:Y:S01]  /*0b50*/  SYNCS.EXCH.64 URZ, [UR7+0xb8], UR4 ;  /* 0x0000b80407ff75b2 */ /* 0x0004620008000100 */
[----:B------:R2:W1:Y:S01]  /*0b60*/  SYNCS.EXCH.64 URZ, [UR7+0xa0], UR10 ;  /* 0x0000a00a07ff75b2 */ /* 0x0004620008000100 */
[----:B------:R2:W1:Y:S01]  /*0b70*/  SYNCS.EXCH.64 URZ, [UR7+0xc0], UR4 ;  /* 0x0000c00407ff75b2 */ /* 0x0004620008000100 */
[----:B------:R2:W1:Y:S01]  /*0b80*/  SYNCS.EXCH.64 URZ, [UR7+0xa8], UR10 ;  /* 0x0000a80a07ff75b2 */ /* 0x0004620008000100 */
[----:B------:R2:W1:Y:S02]  /*0b90*/  SYNCS.EXCH.64 URZ, [UR7+0xc8], UR4 ;  /* 0x0000c80407ff75b2 */ /* 0x0004640008000100 */
[----:B--2---:R-:W-:Y:S01]  /*0ba0*/  NOP ;  /* 0x0000000000007918 */ /* 0x004fe20000000000 */
.L_x_13:
        /* <DEDUP_REMOVED lines=18> */
.L_x_14:
[----:B-1----:R-:W1:Y:S01]  /*0cd0*/  S2UR UR5, SR_CTAID.X ;  /* 0x00000000000579c3 */ /* 0x002e620000002500 */
[----:B------:R-:W-:-:S05]  /*0ce0*/  CS2R.32 R96, SR_CgaSize ;  /* 0x0000000000607805 */ /* 0x000fca0000008a00 */
[----:B------:R-:W-:-:S05]  /*0cf0*/  IMAD R96, R96, -0xa0, RZ ;  /* 0xffffff6060607824 */ /* 0x000fca00078e02ff */
[----:B------:R-:W-:-:S14]  /*0d00*/  R2UR UR9, R96 ;  /* 0x00000000600972ca */ /* 0x000fdc00000e0000 */
[----:B------:R-:W2:Y:S01]  /*0d10*/  LDCU UR9, c[0x0][UR9+0x2b0] ;  /* 0x00005600090977ac */ /* 0x000ea20008000800 */
[----:B------:R-:W-:Y:S01]  /*0d20*/  NOP ;  /* 0x0000000000007918 */ /* 0x000fe20000000000 */
[----:B------:R-:W-:-:S05]  /*0d30*/  CS2R.32 R96, SR_CgaSize ;  /* 0x0000000000607805 */ /* 0x000fca0000008a00 */
[----:B------:R-:W-:-:S05]  /*0d40*/  IMAD R96, R96, -0xa0, RZ ;  /* 0xffffff6060607824 */ /* 0x000fca00078e02ff */
[----:B------:R-:W-:-:S14]  /*0d50*/  R2UR UR7, R96 ;  /* 0x00000000600772ca */ /* 0x000fdc00000e0000 */
[----:B------:R-:W3:Y:S01]  /*0d60*/  LDCU UR7, c[0x0][UR7+0x2b4] ;  /* 0x00005680070777ac */ /* 0x000ee20008000800 */
[----:B------:R-:W4:Y:S08]  /*0d70*/  S2UR UR4, SR_CTAID.Y ;  /* 0x00000000000479c3 */ /* 0x000f300000002600 */
[----:B------:R-:W3:Y:S01]  /*0d80*/  LDC R9, c[0x0][0xb24] ;  /* 0x0002c900ff097b82 */ /* 0x000ee20000000800 */
[----:B-1----:R-:W-:-:S02]  /*0d90*/  I2FP.F32.U32 R4, UR5 ;  /* 0x0000000500047c45 */ /* 0x002fc40008201000 */
[----:B------:R-:W-:-:S05]  /*0da0*/  CS2R.32 R5, SR_CgaSize ;  /* 0x0000000000057805 */ /* 0x000fca0000008a00 */
[----:B------:R-:W-:-:S06]  /*0db0*/  IMAD R5, R5, -0xa0, RZ ;  /* 0xffffff6005057824 */ /* 0x000fcc00078e02ff */
[----:B------:R-:W1:Y:S01]  /*0dc0*/  LDC R5, c[0x0][R5+0x2a0] ;  /* 0x0000a80005057b82 */ /* 0x000e620000000800 */
[----:B------:R-:W-:Y:S01]  /*0dd0*/  MOV R21, UR5 ;  /* 0x0000000500157c02 */ /* 0x000fe20008000f00 */
[----:B--2---:R-:W-:Y:S01]  /*0de0*/  FMUL R4, R4, UR9 ;  /* 0x0000000904047c20 */ /* 0x004fe20008400000 */
[----:B----4-:R-:W-:Y:S02]  /*0df0*/  I2FP.F32.U32 R2, UR4 ;  /* 0x0000000400027c45 */ /* 0x010fe40008201000 */
[----:B------:R-:W-:-:S05]  /*0e00*/  CS2R.32 R3, SR_CgaSize ;  /* 0x0000000000037805 */ /* 0x000fca0000008a00 */
[----:B------:R-:W-:-:S06]  /*0e10*/  IMAD R3, R3, -0xa0, RZ ;  /* 0xffffff6003037824 */ /* 0x000fcc00078e02ff */
[----:B------:R-:W2:Y:S01]  /*0e20*/  LDC R3, c[0x0][R3+0x2a4] ;  /* 0x0000a90003037b82 */ /* 0x000ea20000000800 */
[----:B------:R-:W4:Y:S01]  /*0e30*/  F2I.U32.TRUNC.NTZ R96, R4 ;  /* 0x0000000400607305 */ /* 0x000f22000020f000 */
[----:B------:R-:W-:Y:S01]  /*0e40*/  MOV R20, UR4 ;  /* 0x0000000400147c02 */ /* 0x000fe20008000f00 */
[----:B---3--:R-:W-:-:S05]  /*0e50*/  FMUL R2, R2, UR7 ;  /* 0x0000000702027c20 */ /* 0x008fca0008400000 */
[----:B------:R-:W-:Y:S01]  /*0e60*/  BAR.SYNC.DEFER_BLOCKING 0x0 ;  /* 0x0000000000007b1d */ /* 0x000fe20000010000 */
[----:B------:R-:W-:-:S05]  /*0e70*/  ISETP.GE.AND P0, PT, R9, 0x1, PT ;  /* 0x000000010900780c */ /* 0x000fca0003f06270 */
[----:B------:R-:W3:Y:S02]  /*0e80*/  F2I.U32.TRUNC.NTZ R94, R2 ;  /* 0x00000002005e7305 */ /* 0x000ee4000020f000 */
[----:B------:R-:W2:Y:S01]  /*0e90*/  S2UR UR36, SR_CTAID.Z ;  /* 0x00000000002479c3 */ /* 0x000ea20000002700 */
[----:B----4-:R-:W-:-:S05]  /*0ea0*/  IADD3 R96, PT, PT, -R96, RZ, RZ ;  /* 0x000000ff60607210 */ /* 0x010fca0007ffe1ff */
[----:B-1----:R-:W-:Y:S01]  /*0eb0*/  IMAD R96, R5, R96, UR5 ;  /* 0x0000000505607e24 */ /* 0x002fe2000f8e0260 */
[----:B---3--:R-:W-:-:S05]  /*0ec0*/  IADD3 R94, PT, PT, -R94, RZ, RZ ;  /* 0x000000ff5e5e7210 */ /* 0x008fca0007ffe1ff */
[----:B--2---:R-:W-:Y:S01]  /*0ed0*/  IMAD R94, R3, R94, UR4 ;  /* 0x00000004035e7e24 */ /* 0x004fe2000f8e025e */
[----:B------:R-:W-:Y:S06]  /*0ee0*/  @!P0 BRA `(.L_x_15) ;  /* 0x0000000000b88947 */ /* 0x000fec0003800000 */
[----:B------:R-:W1:Y:S01]  /*0ef0*/  LDC.64 R4, c[0x0][0xb18] ;  /* 0x0002c600ff047b82 */ /* 0x000e620000000a00 */
[----:B------:R-:W-:-:S07]  /*0f00*/  ISETP.NE.AND P0, PT, R9, 0x1, PT ;  /* 0x000000010900780c */ /* 0x000fce0003f05270 */
[----:B------:R-:W2:Y:S08]  /*0f10*/  LDC R10, c[0x0][0xb0c] ;  /* 0x0002c300ff0a7b82 */ /* 0x000eb00000000800 */
[----:B------:R-:W3:Y:S08]  /*0f20*/  LDC R11, c[0x0][0x370] ;  /* 0x0000dc00ff0b7b82 */ /* 0x000ef00000000800 */
[----:B------:R-:W4:Y:S01]  /*0f30*/  LDC R12, c[0x0][0x374] ;  /* 0x0000dd00ff0c7b82 */ /* 0x000f220000000800 */
[----:B-1----:R-:W-:-:S07]  /*0f40*/  ISETP.NE.AND P1, PT, R4, 0x1, PT ;  /* 0x000000010400780c */ /* 0x002fce0003f25270 */
[----:B------:R-:W3:Y:S01]  /*0f50*/  LDC.64 R6, c[0x0][0xb10] ;  /* 0x0002c400ff067b82 */ /* 0x000ee20000000a00 */
[----:B--2---:R-:W-:-:S07]  /*0f60*/  ISETP.NE.AND P2, PT, R10, 0x1, PT ;  /* 0x000000010a00780c */ /* 0x004fce0003f45270 */
[----:B------:R-:W1:Y:S08]  /*0f70*/  LDC R8, c[0x0][0xb20] ;  /* 0x0002c800ff087b82 */ /* 0x000e700000000800 */
[----:B------:R-:W2:Y:S01]  /*0f80*/  LDC.64 R2, c[0x0][0xb28] ;  /* 0x0002ca00ff027b82 */ /* 0x000ea20000000a00 */
[----:B----4-:R-:W-:-:S04]  /*0f90*/  IMAD.HI.U32 R13, R12, R5, RZ ;  /* 0x000000050c0d7227 */ /* 0x010fc800078e00ff */
[----:B------:R-:W-:-:S04]  /*0fa0*/  IMAD.HI.U32 R5, R20, R5, RZ ;  /* 0x0000000514057227 */ /* 0x000fc800078e00ff */
[----:B---3--:R-:W-:-:S04]  /*0fb0*/  IMAD.HI.U32 R14, R11, R6, RZ ;  /* 0x000000060b0e7227 */ /* 0x008fc800078e00ff */
[C---:B------:R-:W-:Y:S01]  /*0fc0*/  IMAD.HI.U32 R16, R21.reuse, R6, RZ ;  /* 0x0000000615107227 */ /* 0x040fe200078e00ff */
[-C--:B------:R-:W-:Y:S02]  /*0fd0*/  @P2 SHF.R.U32.HI R11, RZ, R7.reuse, R14 ;  /* 0x00000007ff0b2219 */ /* 0x080fe4000001160e */
[-C--:B-1----:R-:W-:Y:S02]  /*0fe0*/  @P1 SHF.R.U32.HI R12, RZ, R8.reuse, R13 ;  /* 0x00000008ff0c1219 */ /* 0x082fe4000001160d */
[----:B------:R-:W-:Y:S02]  /*0ff0*/  SHF.R.U32.HI R5, RZ, R8, R5 ;  /* 0x00000008ff057219 */ /* 0x000fe40000011605 */
[----:B------:R-:W-:Y:S02]  /*1000*/  SHF.R.U32.HI R16, RZ, R7, R16 ;  /* 0x00000007ff107219 */ /* 0x000fe40000011610 */
[----:B------:R-:W-:Y:S01]  /*1010*/  SEL R5, R20, R5, !P1 ;  /* 0x0000000514057207 */ /* 0x000fe20004800000 */
[----:B--2---:R-:W-:Y:S01]  /*1020*/  IMAD.HI.U32 R14, R12, R2, RZ ;  /* 0x000000020c0e7227 */ /* 0x004fe200078e00ff */
[----:B------:R-:W-:-:S02]  /*1030*/  SEL R7, R21, R16, !P2 ;  /* 0x0000001015077207 */ /* 0x000fc40005000000 */
[----:B------:R-:W-:Y:S01]  /*1040*/  IADD3 R13, PT, PT, -R5, RZ, RZ ;  /* 0x000000ff050d7210 */ /* 0x000fe20007ffe1ff */
[----:B------:R-:W-:Y:S01]  /*1050*/  IMAD.HI.U32 R6, R11, R2, RZ ;  /* 0x000000020b067227 */ /* 0x000fe200078e00ff */
[----:B------:R-:W-:-:S03]  /*1060*/  @P0 SHF.R.U32.HI R12, RZ, R3, R14 ;  /* 0x00000003ff0c0219 */ /* 0x000fc6000001160e */
[----:B------:R-:W-:Y:S01]  /*1070*/  IMAD R13, R4, R13, R20 ;  /* 0x0000000d040d7224 */ /* 0x000fe200078e0214 */
[----:B------:R-:W-:Y:S01]  /*1080*/  @P0 SHF.R.U32.HI R11, RZ, R3, R6 ;  /* 0x00000003ff0b0219 */ /* 0x000fe20000011606 */
[----:B------:R-:W-:-:S04]  /*1090*/  IMAD R12, R12, R9, RZ ;  /* 0x000000090c0c7224 */ /* 0x000fc800078e02ff */
[----:B------:R-:W-:Y:S01]  /*10a0*/  IMAD R6, R11, R9, RZ ;  /* 0x000000090b067224 */ /* 0x000fe200078e02ff */
[----:B------:R-:W-:-:S04]  /*10b0*/  ISETP.GE.AND P1, PT, R5, R12, PT ;  /* 0x0000000c0500720c */ /* 0x000fc80003f26270 */
[----:B------:R-:W-:Y:S01]  /*10c0*/  ISETP.GE.OR P1, PT, R7, R6, P1 ;  /* 0x000000060700720c */ /* 0x000fe20000f26670 */
[----:B------:R-:W-:-:S05]  /*10d0*/  IMAD.HI.U32 R6, R5, R2, RZ ;  /* 0x0000000205067227 */ /* 0x000fca00078e00ff */
[----:B------:R-:W-:-:S04]  /*10e0*/  SHF.R.U32.HI R6, RZ, R3, R6 ;  /* 0x00000003ff067219 */ /* 0x000fc80000011606 */
[----:B------:R-:W-:-:S03]  /*10f0*/  SEL R6, R5, R6, !P0 ;  /* 0x0000000605067207 */ /* 0x000fc60004000000 */
[----:B------:R-:W-:Y:S01]  /*1100*/  @!P1 IMAD.HI.U32 R8, R7, R2, RZ ;  /* 0x0000000207089227 */ /* 0x000fe200078e00ff */
[----:B------:R-:W-:-:S04]  /*1110*/  IADD3 R2, PT, PT, -R6, RZ, RZ ;  /* 0x000000ff06027210 */ /* 0x000fc80007ffe1ff */
[----:B------:R-:W-:Y:S01]  /*1120*/  @!P1 SHF.R.U32.HI R8, RZ, R3, R8 ;  /* 0x00000003ff089219 */ /* 0x000fe20000011608 */
[----:B------:R-:W-:-:S03]  /*1130*/  IMAD R2, R9, R2, R5 ;  /* 0x0000000209027224 */ /* 0x000fc600078e0205 */
[----:B------:R-:W-:-:S05]  /*1140*/  @!P1 SEL R3, R7, R8, !P0 ;  /* 0x0000000807039207 */ /* 0x000fca0004000000 */
[--C-:B------:R-:W-:Y:S02]  /*1150*/  @!P1 IMAD.IADD R6, R6, 0x1, -R3.reuse ;  /* 0x0000000106069824 */ /* 0x100fe400078e0a03 */
[----:B------:R-:W-:Y:S01]  /*1160*/  @!P1 IMAD R3, R2, R11, R3 ;  /* 0x0000000b02039224 */ /* 0x000fe200078e0203 */
[----:B------:R-:W-:Y:S01]  /*1170*/  IADD3 R2, PT, PT, -R7, RZ, RZ ;  /* 0x000000ff07027210 */ /* 0x000fe20007ffe1ff */
[----:B------:R-:W-:Y:S02]  /*1180*/  @!P1 IMAD R5, R6, R9, R7 ;  /* 0x0000000906059224 */ /* 0x000fe400078e0207 */
[----:B------:R-:W-:Y:S02]  /*1190*/  @!P1 IMAD.MOV.U32 R7, RZ, RZ, R3 ;  /* 0x000000ffff079224 */ /* 0x000fe400078e0003 */
[----:B------:R-:W-:Y:S02]  /*11a0*/  IMAD R2, R10, R2, R21 ;  /* 0x000000020a027224 */ /* 0x000fe400078e0215 */
[----:B------:R-:W-:-:S02]  /*11b0*/  IMAD R20, R5, R4, R13 ;  /* 0x0000000405147224 */ /* 0x000fc400078e020d */
[----:B------:R-:W-:Y:S02]  /*11c0*/  IMAD R21, R7, R10, R2 ;  /* 0x0000000a07157224 */ /* 0x000fe400078e0202 */
.L_x_15:
[----:B------:R-:W1:Y:S01]  /*11d0*/  LDCU UR4, c[0x0][0xb30] ;  /* 0x00016600ff0477ac */ /* 0x000e620008000800 */
[----:B------:R-:W2:Y:S08]  /*11e0*/  S2UR UR37, SR_CgaCtaId ;  /* 0x00000000002579c3 */ /* 0x000eb00000008800 */
[----:B------:R-:W3:Y:S01]  /*11f0*/  LDC R40, c[0x0][0xb24] ;  /* 0x0002c900ff287b82 */ /* 0x000ee20000000800 */
[----:B-1----:R-:W-:-:S09]  /*1200*/  UISETP.NE.AND UP1, UPT, UR4, 0x1, UPT ;  /* 0x000000010400788c */ /* 0x002fd2000bf25270 */
[----:B--2---:R-:W-:Y:S05]  /*1210*/  BRA.U UP1, `(.L_x_16) ;  /* 0x0000000101407547 */ /* 0x004fea000b800000 */
[----:B------:R-:W1:Y:S08]  /*1220*/  LDC.64 R4, c[0x0][0xb10] ;  /* 0x0002c400ff047b82 */ /* 0x000e700000000a00 */
[----:B------:R-:W2:Y:S08]  /*1230*/  LDC.64 R2, c[0x0][0xb18] ;  /* 0x0002c600ff027b82 */ /* 0x000eb00000000a00 */
[----:B------:R-:W4:Y:S08]  /*1240*/  LDC R6, c[0x0][0xb20] ;  /* 0x0002c800ff067b82 */ /* 0x000f300000000800 */
[----:B------:R-:W3:Y:S01]  /*1250*/  LDC R8, c[0x0][0xb0c] ;  /* 0x0002c300ff087b82 */ /* 0x000ee20000000800 */
[----:B-1----:R-:W-:-:S05]  /*1260*/  IMAD.HI.U32 R4, R21, R4, RZ ;  /* 0x0000000415047227 */ /* 0x002fca00078e00ff */
[----:B------:R-:W-:Y:S01]  /*1270*/  SHF.R.U32.HI R4, RZ, R5, R4 ;  /* 0x00000005ff047219 */ /* 0x000fe20000011604 */
[----:B--2---:R-:W-:Y:S01]  /*1280*/  IMAD.HI.U32 R3, R20, R3, RZ ;  /* 0x0000000314037227 */ /* 0x004fe200078e00ff */
[----:B------:R-:W-:-:S04]  /*1290*/  ISETP.NE.AND P0, PT, R2, 0x1, PT ;  /* 0x000000010200780c */ /* 0x000fc80003f05270 */
[----:B----4-:R-:W-:-:S04]  /*12a0*/  SHF.R.U32.HI R3, RZ, R6, R3 ;  /* 0x00000006ff037219 */ /* 0x010fc80000011603 */
[----:B------:R-:W-:Y:S02]  /*12b0*/  SEL R3, R20, R3, !P0 ;  /* 0x0000000314037207 */ /* 0x000fe40004000000 */
[----:B---3--:R-:W-:-:S04]  /*12c0*/  ISETP.NE.AND P1, PT, R8, 0x1, PT ;  /* 0x000000010800780c */ /* 0x008fc80003f25270 */
[----:B------:R-:W-:-:S05]  /*12d0*/  SEL R4, R21, R4, !P1 ;  /* 0x0000000415047207 */ /* 0x000fca0004800000 */
[----:B------:R-:W-:Y:S02]  /*12e0*/  IMAD.IADD R5, R3, 0x1, -R4 ;  /* 0x0000000103057824 */ /* 0x000fe400078e0a04 */
[----:B------:R-:W-:Y:S02]  /*12f0*/  IMAD.IADD R3, R4, 0x1, -R3 ;  /* 0x0000000104037824 */ /* 0x000fe400078e0a03 */
[----:B------:R-:W-:Y:S02]  /*1300*/  IMAD R21, R5, R8, R21 ;  /* 0x0000000805157224 */ /* 0x000fe400078e0215 */
[----:B------:R-:W-:-:S07]  /*1310*/  IMAD R20, R3, R2, R20 ;  /* 0x0000000203147224 */ /* 0x000fce00078e0214 */
.L_x_16:
[----:B------:R-:W-:Y:S01]  /*1320*/  BAR.SYNC.DEFER_BLOCKING 0x0 ;  /* 0x0000000000007b1d */ /* 0x000fe20000010000 */
[----:B------:R-:W-:Y:S01]  /*1330*/  UISETP.NE.AND UP1, UPT, UR8, 0x2, UPT ;  /* 0x000000020800788c */ /* 0x000fe2000bf25270 */
[----:B------:R-:W-:Y:S02]  /*1340*/  ISETP.NE.OR P5, PT, R0, 0x2, !P5 ;  /* 0x000000020000780c */ /* 0x000fe40006fa5670 */
[----:B------:R-:W-:-:S06]  /*1350*/  LOP3.LUT R2, R108, 0x1f, RZ, 0xc0, !PT ;  /* 0x0000001f6c027812 */ /* 0x000fcc00078ec0ff */
[----:B------:R-:W-:Y:S05]  /*1360*/  BRA.U UP1, `(.L_x_17) ;  /* 0x0000001101607547 */ /* 0x000fea000b800000 */
[----:B------:R-:W1:Y:S01]  /*1370*/  LDCU UR13, c[0x0][0x38c] ;  /* 0x00007180ff0d77ac */ /* 0x000e620008000800 */
[----:B------:R-:W2:Y:S01]  /*1380*/  LDC R9, c[0x0][0x370] ;  /* 0x0000dc00ff097b82 */ /* 0x000ea20000000800 */
[----:B------:R-:W-:Y:S01]  /*1390*/  PLOP3.LUT P1, PT, PT, PT, UP2, 0x80, 0x8 ;  /* 0x000000000008781c */ /* 0x000fe20003f2f028 */
[----:B------:R-:W-:Y:S01]  /*13a0*/  HFMA2 R12, -RZ, RZ, 0, 0 ;  /* 0x00000000ff0c7431 */ /* 0x000fe200000001ff */
[----:B------:R-:W-:Y:S01]  /*13b0*/  ISETP.EQ.OR P4, PT, R2, RZ, P5 ;  /* 0x000000ff0200720c */ /* 0x000fe20002f82670 */
[----:B------:R-:W-:Y:S01]  /*13c0*/  IMAD.MOV.U32 R15, RZ, RZ, 0x1 ;  /* 0x00000001ff0f7424 */ /* 0x000fe200078e00ff */
[----:B------:R-:W-:Y:S01]  /*13d0*/  PLOP3.LUT P1, PT, P1, PT, PT, 0x8, 0x80 ;  /* 0x000000000080781c */ /* 0x000fe20000f2e170 */
[----:B------:R-:W-:Y:S01]  /*13e0*/  IMAD.MOV.U32 R14, RZ, RZ, RZ ;  /* 0x000000ffff0e7224 */ /* 0x000fe200078e00ff */
[----:B------:R-:W-:Y:S01]  /*13f0*/  MOV R8, 0x1 ;  /* 0x0000000100087802 */ /* 0x000fe20000000f00 */
[----:B------:R-:W4:Y:S01]  /*1400*/  LDC R0, c[0x0][0x374] ;  /* 0x0000dd00ff007b82 */ /* 0x000f220000000800 */
[----:B------:R-:W-:Y:S01]  /*1410*/  IMAD.MOV.U32 R10, RZ, RZ, RZ ;  /* 0x000000ffff0a7224 */ /* 0x000fe200078e00ff */
[----:B------:R-:W2:Y:S01]  /*1420*/  LDCU.64 UR22, c[0x0][0x348] ;  /* 0x00006900ff1677ac */ /* 0x000ea20008000a00 */
[----:B------:R-:W-:Y:S01]  /*1430*/  UMOV UR6, URZ ;  /* 0x000000ff00067c82 */ /* 0x000fe20008000000 */
[----:B-1----:R-:W-:-:S04]  /*1440*/  UIADD3 UR5, UPT, UPT, UR13, 0x7f, URZ ;  /* 0x0000007f0d057890 */ /* 0x002fc8000fffe0ff */
[----:B------:R-:W-:-:S04]  /*1450*/  USHF.R.S32.HI UR4, URZ, 0x1f, UR5 ;  /* 0x0000001fff047899 */ /* 0x000fc80008011405 */
[----:B------:R-:W-:-:S04]  /*1460*/  ULEA.HI UR4, UR4, UR5, URZ, 0x7 ;  /* 0x0000000504047291 */ /* 0x000fc8000f8f38ff */
[----:B------:R-:W-:Y:S02]  /*1470*/  USHF.R.S32.HI UR15, URZ, 0x7, UR4 ;  /* 0x00000007ff0f7899 */ /* 0x000fe40008011404 */
[----:B------:R-:W-:Y:S02]  /*1480*/  UIADD3 UR4, UPT, UPT, UR13, -0x1, URZ ;  /* 0xffffffff0d047890 */ /* 0x000fe4000fffe0ff */
[----:B------:R-:W-:Y:S02]  /*1490*/  UISETP.LT.U32.AND UP0, UPT, UR15, 0x4, UPT ;  /* 0x000000040f00788c */ /* 0x000fe4000bf01070 */
[----:B------:R-:W-:Y:S02]  /*14a0*/  UISETP.GE.U32.AND UP1, UPT, UR4, -0xff, UPT ;  /* 0xffffff010400788c */ /* 0x000fe4000bf26070 */
[----:B------:R-:W-:Y:S02]  /*14b0*/  USEL UR14, UR15, 0x4, UP0 ;  /* 0x000000040f0e7887 */ /* 0x000fe40008000000 */
[----:B------:R-:W-:-:S02]  /*14c0*/  UIADD3 UR13, UPT, UPT, UR13, 0xfe, URZ ;  /* 0x000000fe0d0d7890 */ /* 0x000fc4000fffe0ff */
[----:B------:R-:W-:Y:S02]  /*14d0*/  UIADD3 UR5, UPT, UPT, UR14, -0x1, URZ ;  /* 0xffffffff0e057890 */ /* 0x000fe4000fffe0ff */
[----:B------:R-:W-:-:S03]  /*14e0*/  UIADD3 UR7, UPT, UPT, UR15, -UR14, URZ ;  /* 0x8000000e0f077290 */ /* 0x000fc6000fffe0ff */
[----:B------:R-:W-:-:S04]  /*14f0*/  @UP1 UIADD3 UR5, UPT, UPT, UR14, URZ, URZ ;  /* 0x000000ff0e051290 */ /* 0x000fc8000fffe0ff */
[----:B--2---:R-:W-:-:S12]  /*1500*/  UIADD3 UR5, UPT, UPT, UR5, 0x1, URZ ;  /* 0x0000000105057890 */ /* 0x004fd8000fffe0ff */
.L_x_35:
[----:B------:R-:W-:Y:S01]  /*1510*/  UISETP.NE.AND UP0, UPT, UR37, URZ, UPT ;  /* 0x000000ff2500728c */ /* 0x000fe2000bf05270 */
[----:B------:R-:W1:Y:S08]  /*1520*/  S2UR UR37, SR_CgaCtaId ;  /* 0x00000000002579c3 */ /* 0x000e700000008800 */
[----:B------:R-:W-:Y:S05]  /*1530*/  BRA.U UP0, `(.L_x_18) ;  /* 0x0000000100347547 */ /* 0x000fea000b800000 */
[----:B------:R-:W2:Y:S01]  /*1540*/  S2R R2, SR_CgaCtaId ;  /* 0x0000000000027919 */ /* 0x000ea20000008800 */
[----:B------:R-:W-:-:S04]  /*1550*/  MOV R3, 0x400 ;  /* 0x0000040000037802 */ /* 0x000fc80000000f00 */
[----:B--2---:R-:W-:Y:S02]  /*1560*/  LEA R3, R2, R3, 0x18 ;  /* 0x0000000302037211 */ /* 0x004fe400078ec0ff */
[----:B------:R-:W-:-:S03]  /*1570*/  SHF.L.U32 R2, R8, 0x1f, RZ ;  /* 0x0000001f08027819 */ /* 0x000fc600000006ff */
[----:B------:R-:W-:-:S04]  /*1580*/  IMAD R3, R10, 0x8, R3 ;  /* 0x000000080a037824 */ /* 0x000fc800078e0203 */
[----:B------:R-:W2:Y:S02]  /*1590*/  SYNCS.PHASECHK.TRANS64.TRYWAIT P0, [R3+URZ+0xe0], R2 ;  /* 0x0000e002030075a7 */ /* 0x000ea400080011ff */
[----:B--2---:R-:W-:Y:S05]  /*15a0*/  @!P0 BRA `(.L_x_19) ;  /* 0x0000005800fc8947 */ /* 0x004fea0003800000 */
.L_x_105:
[----:B------:R-:W-:Y:S01]  /*15b0*/  VIADD R10, R10, 0x1 ;  /* 0x000000010a0a7836 */ /* 0x000fe20000000000 */
[----:B------:R2:W-:Y:S04]  /*15c0*/  SYNCS.ARRIVE.TRANS64.A1T0 RZ, [R3+URZ+0xd0], RZ ;  /* 0x0000d0ff03ff79a7 */ /* 0x0005e800081000ff */
[----:B------:R-:W-:-:S04]  /*15d0*/  ISETP.NE.AND P0, PT, R10, 0x2, PT ;  /* 0x000000020a00780c */ /* 0x000fc80003f05270 */
[----:B------:R-:W-:Y:S02]  /*15e0*/  SEL R10, R10, RZ, P0 ;  /* 0x000000ff0a0a7207 */ /* 0x000fe40000000000 */
[----:B--2---:R-:W-:-:S04]  /*15f0*/  SEL R3, RZ, 0x1, P0 ;  /* 0x00000001ff037807 */ /* 0x004fc80000000000 */
[----:B------:R-:W-:-:S07]  /*1600*/  LOP3.LUT R8, R8, R3, RZ, 0x3c, !PT ;  /* 0x0000000308087212 */ /* 0x000fce00078e3cff */
.L_x_18:
[----:B------:R-:W-:Y:S01]  /*1610*/  UMOV UR4, 0x400 ;  /* 0x0000040000047882 */ /* 0x000fe20000000000 */
[----:B------:R-:W-:Y:S01]  /*1620*/  SHF.L.U32 R2, R15, 0x1f, RZ ;  /* 0x0000001f0f027819 */ /* 0x000fe200000006ff */
[----:B-1----:R-:W-:Y:S01]  /*1630*/  ULEA UR4, UR37, UR4, 0x18 ;  /* 0x0000000425047291 */ /* 0x002fe2000f8ec0ff */
[----:B------:R-:W-:Y:S01]  /*1640*/  R2UR UR35, R21 ;  /* 0x00000000152372ca */ /* 0x000fe200000e0000 */
[----:B------:R-:W-:Y:S01]  /*1650*/  UISETP.GE.U32.AND UP0, UPT, UR13, 0xff, UPT ;  /* 0x000000ff0d00788c */ /* 0x000fe2000bf06070 */
[----:B------:R-:W-:Y:S01]  /*1660*/  R2UR UR11, R20 ;  /* 0x00000000140b72ca */ /* 0x000fe200000e0000 */
[----:B------:R-:W-:Y:S01]  /*1670*/  ULEA UR8, UR6, UR4, 0x3 ;  /* 0x0000000406087291 */ /* 0x000fe2000f8e18ff */
[----:B------:R-:W-:-:S08]  /*1680*/  UMOV UR24, URZ ;  /* 0x000000ff00187c82 */ /* 0x000fd00008000000 */
[----:B------:R1:W2:Y:S01]  /*1690*/  SYNCS.PHASECHK.TRANS64.TRYWAIT P0, [UR8+0x20], R2 ;  /* 0x00002002ff0075a7 */ /* 0x0002a20008001108 */
[----:B------:R-:W-:Y:S02]  /*16a0*/  USHF.L.U32 UR35, UR35, 0x6, URZ ;  /* 0x0000000623237899 */ /* 0x000fe400080006ff */
[----:B------:R-:W-:Y:S01]  /*16b0*/  USHF.L.U32 UR11, UR11, 0x7, URZ ;  /* 0x000000070b0b7899 */ /* 0x000fe200080006ff */
[----:B------:R-:W-:Y:S11]  /*16c0*/  BRA.U !UP0, `(.L_x_20) ;  /* 0x0000000108a87547 */ /* 0x000ff6000b800000 */
[----:B------:R-:W-:Y:S01]  /*16d0*/  UMOV UR16, URZ ;  /* 0x000000ff00107c82 */ /* 0x000fe20008000000 */
[----:B------:R-:W-:-:S05]  /*16e0*/  UMOV UR17, UR6 ;  /* 0x0000000600117c82 */ /* 0x000fca0008000000 */
.L_x_25:
[----:B-1----:R-:W-:Y:S01]  /*16f0*/  ULEA UR33, UR17, UR4, 0x3 ;  /* 0x0000000411217291 */ /* 0x002fe2000f8e18ff */
[----:B--2---:R-:W-:Y:S01]  /*1700*/  @!P5 MOV R3, 0x6000 ;  /* 0x000060000003d802 */ /* 0x004fe20000000f00 */
[----:B--2---:R-:W-:Y:S10]  /*1710*/  @P0 BRA `(.L_x_21) ;  /* 0x00000000000c0947 */ /* 0x004ff40003800000 */
[----:B------:R-:W-:-:S04]  /*1720*/  SHF.L.U32 R5, R15, 0x1f, RZ ;  /* 0x0000001f0f057819 */ /* 0x000fc800000006ff */
[----:B------:R-:W2:Y:S02]  /*1730*/  SYNCS.PHASECHK.TRANS64.TRYWAIT P0, [UR33+0x20], R5 ;  /* 0x00002005ff0075a7 */ /* 0x000ea40008001121 */
[----:B--2---:R-:W-:Y:S05]  /*1740*/  @!P0 BRA `(.L_x_22) ;  /* 0x0000005800a88947 */ /* 0x004fea0003800000 */
.L_x_21:
[----:B------:R2:W-:Y:S01]  /*1750*/  @!P5 SYNCS.ARRIVE.TRANS64 RZ, [UR33], R3 ;  /* 0x00000003ffffd9a7 */ /* 0x0005e20008000021 */
[----:B------:R-:W-:Y:S04]  /*1760*/  BSSY.RECONVERGENT B0, `(.L_x_23) ;  /* 0x0000003000007945 */ /* 0x000fe80003800200 */
[----:B------:R-:W-:Y:S05]  /*1770*/  @P4 BRA `(.L_x_24) ;  /* 0x0000000000044947 */ /* 0x000fea0003800000 */
[----:B------:R-:W-:Y:S05]  /*1780*/  BPT.TRAP 0x1 ;  /* 0x000000040000795c */ /* 0x000fea0000300000 */
.L_x_24:
[----:B------:R-:W-:Y:S05]  /*1790*/  BSYNC.RECONVERGENT B0 ;  /* 0x0000000000007941 */ /* 0x000fea0003800200 */
.L_x_23:
[----:B------:R-:W-:Y:S02]  /*17a0*/  UIADD3 UR6, UPT, UPT, UR17, 0x1, URZ ;  /* 0x0000000111067890 */ /* 0x000fe4000fffe0ff */
[----:B------:R-:W-:Y:S02]  /*17b0*/  ULEA UR32, UR17, UR4, 0xd ;  /* 0x0000000411207291 */ /* 0x000fe4000f8e68ff */
[----:B------:R-:W-:Y:S02]  /*17c0*/  UISETP.NE.AND UP0, UPT, UR6, 0x4, UPT ;  /* 0x000000040600788c */ /* 0x000fe4000bf05270 */
[----:B------:R-:W-:Y:S02]  /*17d0*/  UIADD3 UR26, UP1, UPT, UR22, 0x80, URZ ;  /* 0x00000080161a7890 */ /* 0x000fe4000ff3e0ff */
[----:B------:R-:W-:Y:S02]  /*17e0*/  USEL UR9, URZ, 0x1, UP0 ;  /* 0x00000001ff097887 */ /* 0x000fe40008000000 */
[----:B------:R-:W-:-:S02]  /*17f0*/  USEL UR6, UR6, URZ, UP0 ;  /* 0x000000ff06067287 */ /* 0x000fc40008000000 */
[----:B------:R-:W-:Y:S02]  /*1800*/  UIADD3 UR20, UP0, UPT, UR22, 0x180, URZ ;  /* 0x0000018016147890 */ /* 0x000fe4000ff1e0ff */
[----:B------:R-:W-:Y:S01]  /*1810*/  ULEA UR8, UR6, UR4, 0x3 ;  /* 0x0000000406087291 */ /* 0x000fe2000f8e18ff */
[----:B------:R-:W-:Y:S01]  /*1820*/  LOP3.LUT R15, R15, UR9, RZ, 0x3c, !PT ;  /* 0x000000090f0f7c12 */ /* 0x000fe2000f8e3cff */
[----:B------:R-:W-:Y:S02]  /*1830*/  USHF.L.U32 UR34, UR16, 0x7, URZ ;  /* 0x0000000710227899 */ /* 0x000fe400080006ff */
[----:B------:R-:W-:Y:S01]  /*1840*/  UIADD3.X UR27, UPT, UPT, URZ, UR23, URZ, UP1, !UPT ;  /* 0x00000017ff1b7290 */ /* 0x000fe20008ffe4ff */
[----:B-1----:R-:W-:Y:S01]  /*1850*/  SHF.L.U32 R2, R15, 0x1f, RZ ;  /* 0x0000001f0f027819 */ /* 0x002fe200000006ff */
[----:B------:R-:W-:Y:S02]  /*1860*/  UIADD3 UR32, UPT, UPT, UR32, 0x4400, URZ ;  /* 0x0000440020207890 */ /* 0x000fe4000fffe0ff */
[----:B------:R-:W-:Y:S01]  /*1870*/  UIADD3.X UR21, UPT, UPT, URZ, UR23, URZ, UP0, !UPT ;  /* 0x00000017ff157290 */ /* 0x000fe200087fe4ff */
[----:B------:R1:W1:Y:S01]  /*1880*/  SYNCS.PHASECHK.TRANS64.TRYWAIT P0, [UR8+0x20], R2 ;  /* 0x00002002ff0075a7 */ /* 0x0002620008001108 */
[----:B------:R-:W-:Y:S01]  /*1890*/  ULEA UR8, UR17, UR4, 0xe ;  /* 0x0000000411087291 */ /* 0x000fe2000f8e70ff */
[----:B------:R-:W-:Y:S01]  /*18a0*/  UMOV UR18, 0x0 ;  /* 0x0000000000127882 */ /* 0x000fe20000000000 */
[----:B------:R-:W-:-:S02]  /*18b0*/  UMOV UR19, 0x10000000 ;  /* 0x1000000000137882 */ /* 0x000fc40000000000 */
[----:B------:R-:W-:Y:S01]  /*18c0*/  UIADD3 UR8, UPT, UPT, UR8, 0xc400, URZ ;  /* 0x0000c40008087890 */ /* 0x000fe2000fffe0ff */
[----:B------:R1:W-:Y:S01]  /*18d0*/  UTMALDG.3D [UR32], [UR26], desc[UR18] ;  /* 0x000012201a0075b4 */ /* 0x0003e20008011000 */
[----:B------:R-:W-:Y:S01]  /*18e0*/  UMOV UR12, UR36 ;  /* 0x00000024000c7c82 */ /* 0x000fe20008000000 */
[----:B------:R-:W-:Y:S01]  /*18f0*/  UMOV UR9, UR33 ;  /* 0x0000002100097c82 */ /* 0x000fe20008000000 */
[----:B------:R-:W-:Y:S01]  /*1900*/  UMOV UR10, UR34 ;  /* 0x00000022000a7c82 */ /* 0x000fe20008000000 */
[----:B------:R-:W-:Y:S01]  /*1910*/  UIADD3 UR16, UPT, UPT, UR16, 0x1, URZ ;  /* 0x0000000110107890 */ /* 0x000fe2000fffe0ff */
[----:B------:R-:W-:Y:S01]  /*1920*/  UMOV UR24, UR5 ;  /* 0x0000000500187c82 */ /* 0x000fe20008000000 */
[----:B------:R-:W-:Y:S02]  /*1930*/  UMOV UR17, UR6 ;  /* 0x0000000600117c82 */ /* 0x000fe40008000000 */
[----:B------:R1:W-:Y:S01]  /*1940*/  UTMALDG.3D [UR8], [UR20], desc[UR18] ;  /* 0x00001208140075b4 */ /* 0x0003e20008011000 */
[----:B------:R-:W-:-:S09]  /*1950*/  UISETP.NE.AND UP0, UPT, UR16, UR5, UPT ;  /* 0x000000051000728c */ /* 0x000fd2000bf05270 */
[----:B------:R-:W-:Y:S05]  /*1960*/  BRA.U UP0, `(.L_x_25) ;  /* 0xfffffffd00607547 */ /* 0x000fea000b83ffff */
.L_x_20:
[----:B-1----:R-:W-:Y:S01]  /*1970*/  ULEA UR8, UR6, UR4, 0x3 ;  /* 0x0000000406087291 */ /* 0x002fe2000f8e18ff */
[----:B------:R-:W-:Y:S01]  /*1980*/  SHF.L.U32 R2, R15, 0x1f, RZ ;  /* 0x0000001f0f027819 */ /* 0x000fe200000006ff */
[----:B------:R-:W-:Y:S01]  /*1990*/  @!P1 SYNCS.ARRIVE.TRANS64.A1T0 RZ, [UR4+0x68], RZ ;  /* 0x000068ffffff99a7 */ /* 0x000fe20008100004 */
[----:B------:R-:W-:-:S06]  /*19a0*/  UISETP.GT.AND UP0, UPT, UR15, UR14, UPT ;  /* 0x0000000e0f00728c */ /* 0x000fcc000bf04270 */
[----:B--2---:R1:W2:Y:S03]  /*19b0*/  SYNCS.PHASECHK.TRANS64.TRYWAIT P0, [UR8+0x20], R2 ;  /* 0x00002002ff0075a7 */ /* 0x0042a60008001108 */
[----:B------:R-:W-:Y:S05]  /*19c0*/  BRA.U !UP0, `(.L_x_26) ;  /* 0x0000000108ac7547 */ /* 0x000fea000b800000 */
[----:B------:R-:W-:Y:S01]  /*19d0*/  UIADD3 UR21, UPT, UPT, UR7, UR24, URZ ;  /* 0x0000001807157290 */ /* 0x000fe2000fffe0ff */
[----:B------:R-:W-:-:S11]  /*19e0*/  UMOV UR25, UR6 ;  /* 0x0000000600197c82 */ /* 0x000fd60008000000 */
.L_x_31:
[----:B-1----:R-:W-:Y:S01]  /*19f0*/  ULEA UR17, UR25, UR4, 0x3 ;  /* 0x0000000419117291 */ /* 0x002fe2000f8e18ff */
[----:B--2---:R-:W-:Y:S01]  /*1a00*/  @!P5 MOV R3, 0x6000 ;  /* 0x000060000003d802 */ /* 0x004fe20000000f00 */
[----:B--2---:R-:W-:Y:S10]  /*1a10*/  @P0 BRA `(.L_x_27) ;  /* 0x00000000000c0947 */ /* 0x004ff40003800000 */
[----:B------:R-:W-:-:S04]  /*1a20*/  SHF.L.U32 R5, R15, 0x1f, RZ ;  /* 0x0000001f0f057819 */ /* 0x000fc800000006ff */
[----:B------:R-:W2:Y:S02]  /*1a30*/  SYNCS.PHASECHK.TRANS64.TRYWAIT P0, [UR17+0x20], R5 ;  /* 0x00002005ff0075a7 */ /* 0x000ea40008001111 */
[----:B--2---:R-:W-:Y:S05]  /*1a40*/  @!P0 BRA `(.L_x_28) ;  /* 0x0000005800008947 */ /* 0x004fea0003800000 */
.L_x_27:
[----:B------:R2:W-:Y:S01]  /*1a50*/  @!P5 SYNCS.ARRIVE.TRANS64 RZ, [UR17], R3 ;  /* 0x00000003ffffd9a7 */ /* 0x0005e20008000011 */
[----:B------:R-:W-:Y:S04]  /*1a60*/  BSSY.RECONVERGENT B0, `(.L_x_29) ;  /* 0x0000003000007945 */ /* 0x000fe80003800200 */
[----:B------:R-:W-:Y:S05]  /*1a70*/  @P4 BRA `(.L_x_30) ;  /* 0x0000000000044947 */ /* 0x000fea0003800000 */
[----:B------:R-:W-:Y:S05]  /*1a80*/  BPT.TRAP 0x1 ;  /* 0x000000040000795c */ /* 0x000fea0000300000 */
.L_x_30:
[----:B------:R-:W-:Y:S05]  /*1a90*/  BSYNC.RECONVERGENT B0 ;  /* 0x0000000000007941 */ /* 0x000fea0003800200 */
.L_x_29:
        /* <DEDUP_REMOVED lines=10> */
[----:B------:R-:W-:Y:S01]  /*1b40*/  UIADD3 UR16, UPT, UPT, UR16, 0x4400, URZ ;  /* 0x0000440010107890 */ /* 0x000fe2000fffe0ff */
[----:B-1----:R-:W-:Y:S01]  /*1b50*/  SHF.L.U32 R2, R15, 0x1f, RZ ;  /* 0x0000001f0f027819 */ /* 0x002fe200000006ff */
[----:B------:R-:W-:Y:S02]  /*1b60*/  UIADD3.X UR31, UPT, UPT, URZ, UR23, URZ, UP1, !UPT ;  /* 0x00000017ff1f7290 */ /* 0x000fe40008ffe4ff */
[----:B------:R-:W-:Y:S01]  /*1b70*/  UIADD3.X UR29, UPT, UPT, URZ, UR23, URZ, UP0, !UPT ;  /* 0x00000017ff1d7290 */ /* 0x000fe200087fe4ff */
[----:B------:R1:W1:Y:S01]  /*1b80*/  SYNCS.PHASECHK.TRANS64.TRYWAIT P0, [UR8+0x20], R2 ;  /* 0x00002002ff0075a7 */ /* 0x0002620008001108 */
[----:B------:R-:W-:Y:S01]  /*1b90*/  ULEA UR8, UR25, UR4, 0xe ;  /* 0x0000000419087291 */ /* 0x000fe2000f8e70ff */
[----:B------:R-:W-:Y:S01]  /*1ba0*/  UMOV UR26, 0x0 ;  /* 0x00000000001a7882 */ /* 0x000fe20000000000 */
[----:B------:R-:W-:-:S02]  /*1bb0*/  UMOV UR27, 0x10000000 ;  /* 0x10000000001b7882 */ /* 0x000fc40000000000 */
[----:B------:R-:W-:Y:S01]  /*1bc0*/  UIADD3 UR8, UPT, UPT, UR8, 0xc400, URZ ;  /* 0x0000c40008087890 */ /* 0x000fe2000fffe0ff */
[----:B------:R-:W-:Y:S01]  /*1bd0*/  UMOV UR19, UR35 ;  /* 0x0000002300137c82 */ /* 0x000fe20008000000 */
[----:B------:R-:W-:Y:S01]  /*1be0*/  UMOV UR20, UR36 ;  /* 0x0000002400147c82 */ /* 0x000fe20008000000 */
[----:B------:R-:W-:Y:S01]  /*1bf0*/  UMOV UR12, UR36 ;  /* 0x00000024000c7c82 */ /* 0x000fe20008000000 */
[----:B------:R-:W-:Y:S01]  /*1c00*/  UMOV UR9, UR17 ;  /* 0x0000001100097c82 */ /* 0x000fe20008000000 */
[----:B------:R-:W-:Y:S01]  /*1c10*/  UMOV UR10, UR18 ;  /* 0x00000012000a7c82 */ /* 0x000fe20008000000 */
[----:B------:R1:W-:Y:S01]  /*1c20*/  UTMALDG.3D [UR16], [UR30], desc[UR26] ;  /* 0x00001a101e0075b4 */ /* 0x0003e20008011000 */
[----:B------:R-:W-:Y:S01]  /*1c30*/  UIADD3 UR24, UPT, UPT, UR24, 0x1, URZ ;  /* 0x0000000118187890 */ /* 0x000fe2000fffe0ff */
[----:B------:R-:W-:-:S03]  /*1c40*/  UMOV UR25, UR6 ;  /* 0x0000000600197c82 */ /* 0x000fc60008000000 */
[----:B------:R-:W-:Y:S01]  /*1c50*/  UISETP.NE.AND UP0, UPT, UR24, UR21, UPT ;  /* 0x000000151800728c */ /* 0x000fe2000bf05270 */
[----:B------:R1:W-:Y:S08]  /*1c60*/  UTMALDG.3D [UR8], [UR28], desc[UR26] ;  /* 0x00001a081c0075b4 */ /* 0x0003f00008011000 */
[----:B------:R-:W-:Y:S05]  /*1c70*/  BRA.U UP0, `(.L_x_31) ;  /* 0xfffffffd005c7547 */ /* 0x000fea000b83ffff */
.L_x_26:
[----:B-1----:R-:W-:Y:S01]  /*1c80*/  LEA R2, R14, UR4, 0x3 ;  /* 0x000000040e027c11 */ /* 0x002fe2000f8e18ff */
[----:B------:R-:W-:Y:S01]  /*1c90*/  NOP ;  /* 0x0000000000007918 */ /* 0x000fe20000000000 */
[----:B--2---:R-:W-:Y:S02]  /*1ca0*/  SHF.L.U32 R3, R12, 0x1f, RZ ;  /* 0x0000001f0c037819 */ /* 0x004fe400000006ff */
[----:B------:R-:W-:Y:S02]  /*1cb0*/  LEA R4, R14, UR4, 0x4 ;  /* 0x000000040e047c11 */ /* 0x000fe4000f8e20ff */
[----:B------:R-:W1:Y:S02]  /*1cc0*/  SYNCS.PHASECHK.TRANS64.TRYWAIT P0, [R2+URZ+0x70], R3 ;  /* 0x00007003020075a7 */ /* 0x000e6400080011ff */
[----:B-1----:R-:W-:Y:S05]  /*1cd0*/  @!P0 BRA `(.L_x_32) ;  /* 0x0000005400748947 */ /* 0x002fea0003800000 */
.L_x_108:
[----:B------:R-:W2:Y:S01]  /*1ce0*/  LDS.128 R4, [R4+0x100] ;  /* 0x0001000004047984 */ /* 0x000ea20000000c00 */
[----:B---3--:R-:W-:Y:S01]  /*1cf0*/  ISETP.GE.AND P0, PT, R40, 0x1, PT ;  /* 0x000000012800780c */ /* 0x008fe20003f06270 */
[----:B-1----:R-:W-:Y:S01]  /*1d00*/  VIADD R2, R2, 0x80 ;  /* 0x0000008002027836 */ /* 0x002fe20000000000 */
[----:B------:R-:W-:Y:S01]  /*1d10*/  @!PT LDS RZ, [RZ] ;  /* 0x00000000fffff984 */ /* 0x000fe20000000800 */
[----:B------:R-:W-:Y:S01]  /*1d20*/  @!PT LDS RZ, [RZ] ;  /* 0x00000000fffff984 */ /* 0x000fe20000000800 */
[----:B------:R-:W-:Y:S01]  /*1d30*/  @!PT LDS RZ, [RZ] ;  /* 0x00000000fffff984 */ /* 0x000fe20000000800 */
[----:B------:R-:W-:Y:S01]  /*1d40*/  @!PT LDS RZ, [RZ] ;  /* 0x00000000fffff984 */ /* 0x000fe20000000800 */
[----:B------:R1:W-:Y:S06]  /*1d50*/  MEMBAR.ALL.CTA ;  /* 0x0000000000007992 */ /* 0x0003ec0000008000 */
[----:B-1----:R-:W1:Y:S01]  /*1d60*/  FENCE.VIEW.ASYNC.S ;  /* 0x00000000000073c6 */ /* 0x002e620000000000 */
[----:B------:R-:W-:-:S04]  /*1d70*/  PRMT R2, RZ, 0x654, R2 ;  /* 0x00000654ff027816 */ /* 0x000fc80000000002 */
[----:B-1----:R1:W-:Y:S01]  /*1d80*/  SYNCS.ARRIVE.TRANS64.RED.A1T0 RZ, [R2+URZ], RZ ;  /* 0x000000ff02ff79a7 */ /* 0x0023e200081004ff */
[----:B--2---:R-:W-:-:S13]  /*1d90*/  LOP3.LUT P2, RZ, R6, 0x1, RZ, 0xc0, !PT ;  /* 0x0000000106ff7812 */ /* 0x004fda000784c0ff */
[----:B------:R-:W-:Y:S01]  /*1da0*/  @P2 SHF.R.U32.HI R3, RZ, 0x10, R5 ;  /* 0x00000010ff032819 */ /* 0x000fe20000011605 */
[----:B------:R-:W-:Y:S01]  /*1db0*/  VOTEU.ANY UP0, P2 ;  /* 0x0000000000ff7886 */ /* 0x000fe20001000100 */
[----:B------:R-:W-:Y:S02]  /*1dc0*/  @P2 MOV R13, R4 ;  /* 0x00000004000d2202 */ /* 0x000fe40000000f00 */
[----:B------:R-:W-:Y:S02]  /*1dd0*/  @P2 R2UR.BROADCAST UR8, R3 ;  /* 0x00000000030822ca */ /* 0x000fe400008e0000 */
[----:B------:R-:W-:-:S11]  /*1de0*/  @P2 LOP3.LUT R11, R5, 0xffff, RZ, 0xc0, !PT ;  /* 0x0000ffff050b2812 */ /* 0x000fd600078ec0ff */
[----:B------:R-:W-:Y:S01]  /*1df0*/  @UP0 UMOV UR36, UR8 ;  /* 0x0000000800240c82 */ /* 0x000fe20008000000 */
[----:B-1----:R-:W-:Y:S05]  /*1e00*/  @!P0 BRA `(.L_x_33) ;  /* 0x0000000000b88947 */ /* 0x002fea0003800000 */
[----:B------:R-:W4:Y:S01]  /*1e10*/  LDC.64 R4, c[0x0][0xb18] ;  /* 0x0002c600ff047b82 */ /* 0x000f220000000a00 */
[----:B------:R-:W-:-:S07]  /*1e20*/  ISETP.NE.AND P3, PT, R40, 0x1, PT ;  /* 0x000000012800780c */ /* 0x000fce0003f65270 */
[----:B------:R-:W1:Y:S08]  /*1e30*/  LDC.64 R6, c[0x0][0xb10] ;  /* 0x0002c400ff067b82 */ /* 0x000e700000000a00 */
[----:B------:R-:W2:Y:S08]  /*1e40*/  LDC R16, c[0x0][0xb20] ;  /* 0x0002c800ff107b82 */ /* 0x000eb00000000800 */
[----:B------:R-:W3:Y:S01]  /*1e50*/  LDC R18, c[0x0][0xb0c] ;  /* 0x0002c300ff127b82 */ /* 0x000ee20000000800 */
[----:B----4-:R-:W-:Y:S01]  /*1e60*/  IMAD.HI.U32 R17, R0, R5, RZ ;  /* 0x0000000500117227 */ /* 0x010fe200078e00ff */
[----:B------:R-:W-:-:S03]  /*1e70*/  ISETP.NE.AND P0, PT, R4, 0x1, PT ;  /* 0x000000010400780c */ /* 0x000fc60003f05270 */
[----:B------:R-:W-:-:S03]  /*1e80*/  IMAD.HI.U32 R5, R11, R5, RZ ;  /* 0x000000050b057227 */ /* 0x000fc600078e00ff */
[----:B------:R-:W4:Y:S01]  /*1e90*/  LDC.64 R2, c[0x0][0xb28] ;  /* 0x0002ca00ff027b82 */ /* 0x000f220000000a00 */
[----:B-1----:R-:W-:-:S04]  /*1ea0*/  IMAD.HI.U32 R20, R9, R6, RZ ;  /* 0x0000000609147227 */ /* 0x002fc800078e00ff */
[----:B------:R-:W-:Y:S01]  /*1eb0*/  IMAD.HI.U32 R22, R13, R6, RZ ;  /* 0x000000060d167227 */ /* 0x000fe200078e00ff */
[----:B------:R-:W-:Y:S02]  /*1ec0*/  SHF.R.U32.HI R20, RZ, R7, R20 ;  /* 0x00000007ff147219 */ /* 0x000fe40000011614 */
[-C--:B--2---:R-:W-:Y:S02]  /*1ed0*/  SHF.R.U32.HI R17, RZ, R16.reuse, R17 ;  /* 0x00000010ff117219 */ /* 0x084fe40000011611 */
[----:B------:R-:W-:Y:S02]  /*1ee0*/  SHF.R.U32.HI R16, RZ, R16, R5 ;  /* 0x00000010ff107219 */ /* 0x000fe40000011605 */
[----:B------:R-:W-:Y:S02]  /*1ef0*/  SEL R17, R0, R17, !P0 ;  /* 0x0000001100117207 */ /* 0x000fe40004000000 */
[----:B------:R-:W-:Y:S02]  /*1f00*/  SHF.R.U32.HI R22, RZ, R7, R22 ;  /* 0x00000007ff167219 */ /* 0x000fe40000011616 */
[----:B---3--:R-:W-:-:S02]  /*1f10*/  ISETP.NE.AND P1, PT, R18, 0x1, PT ;  /* 0x000000011200780c */ /* 0x008fc40003f25270 */
[----:B------:R-:W-:Y:S02]  /*1f20*/  SEL R5, R11, R16, !P0 ;  /* 0x000000100b057207 */ /* 0x000fe40004000000 */
[----:B------:R-:W-:Y:S02]  /*1f30*/  SEL R19, R9, R20, !P1 ;  /* 0x0000001409137207 */ /* 0x000fe40004800000 */
[----:B------:R-:W-:Y:S01]  /*1f40*/  SEL R7, R13, R22, !P1 ;  /* 0x000000160d077207 */ /* 0x000fe20004800000 */
[----:B----4-:R-:W-:-:S04]  /*1f50*/  IMAD.HI.U32 R20, R17, R2, RZ ;  /* 0x0000000211147227 */ /* 0x010fc800078e00ff */
[----:B------:R-:W-:Y:S01]  /*1f60*/  IMAD.HI.U32 R6, R19, R2, RZ ;  /* 0x0000000213067227 */ /* 0x000fe200078e00ff */
[----:B------:R-:W-:-:S04]  /*1f70*/  @P3 SHF.R.U32.HI R17, RZ, R3, R20 ;  /* 0x00000003ff113219 */ /* 0x000fc80000011614 */
        /* <DEDUP_REMOVED lines=8> */
[----:B------:R-:W-:-:S04]  /*2000*/  @!P0 IMAD.HI.U32 R16, R7, R2, RZ ;  /* 0x0000000207108227 */ /* 0x000fc800078e00ff */
[----:B------:R-:W-:Y:S01]  /*2010*/  IMAD.MOV R2, RZ, RZ, -R6 ;  /* 0x000000ffff027224 */ /* 0x000fe200078e0a06 */
[----:B------:R-:W-:-:S03]  /*2020*/  @!P0 SHF.R.U32.HI R16, RZ, R3, R16 ;  /* 0x00000003ff108219 */ /* 0x000fc60000011610 */
[----:B------:R-:W-:Y:S01]  /*2030*/  IMAD R2, R40, R2, R5 ;  /* 0x0000000228027224 */ /* 0x000fe200078e0205 */
[----:B------:R-:W-:Y:S02]  /*2040*/  @!P0 SEL R3, R7, R16, !P3 ;  /* 0x0000001007038207 */ /* 0x000fe40005800000 */
[----:B------:R-:W-:-:S03]  /*2050*/  IADD3 R16, PT, PT, -R5, RZ, RZ ;  /* 0x000000ff05107210 */ /* 0x000fc60007ffe1ff */
[--C-:B------:R-:W-:Y:S02]  /*2060*/  @!P0 IMAD.IADD R6, R6, 0x1, -R3.reuse ;  /* 0x0000000106068824 */ /* 0x100fe400078e0a03 */
[----:B------:R-:W-:Y:S01]  /*2070*/  @!P0 IMAD R3, R2, R19, R3 ;  /* 0x0000001302038224 */ /* 0x000fe200078e0203 */
[----:B------:R-:W-:Y:S01]  /*2080*/  IADD3 R2, PT, PT, -R7, RZ, RZ ;  /* 0x000000ff07027210 */ /* 0x000fe20007ffe1ff */
[----:B------:R-:W-:Y:S02]  /*2090*/  @!P0 IMAD R5, R40, R6, R7 ;  /* 0x0000000628058224 */ /* 0x000fe400078e0207 */
[----:B------:R-:W-:Y:S02]  /*20a0*/  IMAD R11, R4, R16, R11 ;  /* 0x00000010040b7224 */ /* 0x000fe400078e020b */
[----:B------:R-:W-:Y:S02]  /*20b0*/  @!P0 IMAD.MOV.U32 R7, RZ, RZ, R3 ;  /* 0x000000ffff078224 */ /* 0x000fe400078e0003 */
[----:B------:R-:W-:-:S02]  /*20c0*/  IMAD R2, R18, R2, R13 ;  /* 0x0000000212027224 */ /* 0x000fc400078e020d */
[----:B------:R-:W-:Y:S02]  /*20d0*/  IMAD R11, R5, R4, R11 ;  /* 0x00000004050b7224 */ /* 0x000fe400078e020b */
[----:B------:R-:W-:Y:S02]  /*20e0*/  IMAD R13, R7, R18, R2 ;  /* 0x00000012070d7224 */ /* 0x000fe400078e0202 */
.L_x_33:
[----:B------:R-:W1:Y:S02]  /*20f0*/  LDCU UR8, c[0x0][0xb30] ;  /* 0x00016600ff0877ac */ /* 0x000e640008000800 */
[----:B-1----:R-:W-:-:S09]  /*2100*/  UISETP.NE.AND UP0, UPT, UR8, 0x1, UPT ;  /* 0x000000010800788c */ /* 0x002fd2000bf05270 */
[----:B------:R-:W-:Y:S05]  /*2110*/  BRA.U UP0, `(.L_x_34) ;  /* 0x0000000100407547 */ /* 0x000fea000b800000 */
[----:B------:R-:W1:Y:S08]  /*2120*/  LDC.64 R4, c[0x0][0xb10] ;  /* 0x0002c400ff047b82 */ /* 0x000e700000000a00 */
[----:B------:R-:W2:Y:S08]  /*2130*/  LDC.64 R2, c[0x0][0xb18] ;  /* 0x0002c600ff027b82 */ /* 0x000eb00000000a00 */
[----:B------:R-:W3:Y:S08]  /*2140*/  LDC R6, c[0x0][0xb20] ;  /* 0x0002c800ff067b82 */ /* 0x000ef00000000800 */
[----:B------:R-:W4:Y:S01]  /*2150*/  LDC R16, c[0x0][0xb0c] ;  /* 0x0002c300ff107b82 */ /* 0x000f220000000800 */
[----:B-1----:R-:W-:-:S05]  /*2160*/  IMAD.HI.U32 R4, R13, R4, RZ ;  /* 0x000000040d047227 */ /* 0x002fca00078e00ff */
[----:B------:R-:W-:Y:S01]  /*2170*/  SHF.R.U32.HI R4, RZ, R5, R4 ;  /* 0x00000005ff047219 */ /* 0x000fe20000011604 */
[----:B--2---:R-:W-:Y:S01]  /*2180*/  IMAD.HI.U32 R3, R11, R3, RZ ;  /* 0x000000030b037227 */ /* 0x004fe200078e00ff */
[----:B------:R-:W-:-:S04]  /*2190*/  ISETP.NE.AND P0, PT, R2, 0x1, PT ;  /* 0x000000010200780c */ /* 0x000fc80003f05270 */
[----:B---3--:R-:W-:-:S04]  /*21a0*/  SHF.R.U32.HI R6, RZ, R6, R3 ;  /* 0x00000006ff067219 */ /* 0x008fc80000011603 */
[----:B------:R-:W-:Y:S02]  /*21b0*/  SEL R3, R11, R6, !P0 ;  /* 0x000000060b037207 */ /* 0x000fe40004000000 */
[----:B----4-:R-:W-:-:S04]  /*21c0*/  ISETP.NE.AND P1, PT, R16, 0x1, PT ;  /* 0x000000011000780c */ /* 0x010fc80003f25270 */
[----:B------:R-:W-:-:S05]  /*21d0*/  SEL R4, R13, R4, !P1 ;  /* 0x000000040d047207 */ /* 0x000fca0004800000 */
[----:B------:R-:W-:Y:S02]  /*21e0*/  IMAD.IADD R5, R3, 0x1, -R4 ;  /* 0x0000000103057824 */ /* 0x000fe400078e0a04 */
[----:B------:R-:W-:Y:S02]  /*21f0*/  IMAD.IADD R3, R4, 0x1, -R3 ;  /* 0x0000000104037824 */ /* 0x000fe400078e0a03 */
[----:B------:R-:W-:Y:S02]  /*2200*/  IMAD R13, R5, R16, R13 ;  /* 0x00000010050d7224 */ /* 0x000fe400078e020d */
[----:B------:R-:W-:-:S07]  /*2210*/  IMAD R11, R3, R2, R11 ;  /* 0x00000002030b7224 */ /* 0x000fce00078e020b */
.L_x_34:
[----:B------:R-:W-:Y:S01]  /*2220*/  VIADD R14, R14, 0x1 ;  /* 0x000000010e0e7836 */ /* 0x000fe20000000000 */
[----:B------:R-:W-:Y:S01]  /*2230*/  PLOP3.LUT P1, PT, PT, PT, PT, 0x80, 0x8 ;  /* 0x000000000008781c */ /* 0x000fe20003f2f070 */
[----:B------:R-:W-:Y:S02]  /*2240*/  IMAD.IADD R21, R13, 0x1, R96 ;  /* 0x000000010d157824 */ /* 0x000fe400078e0260 */
[----:B------:R-:W-:Y:S01]  /*2250*/  IMAD.IADD R20, R11, 0x1, R94 ;  /* 0x000000010b147824 */ /* 0x000fe200078e025e */
[----:B------:R-:W-:-:S04]  /*2260*/  ISETP.NE.AND P0, PT, R14, 0x2, PT ;  /* 0x000000020e00780c */ /* 0x000fc80003f05270 */
[----:B------:R-:W-:Y:S02]  /*2270*/  SEL R3, RZ, 0x1, P0 ;  /* 0x00000001ff037807 */ /* 0x000fe40000000000 */
[----:B------:R-:W-:Y:S02]  /*2280*/  SEL R14, R14, RZ, P0 ;  /* 0x000000ff0e0e7207 */ /* 0x000fe40000000000 */
[----:B------:R-:W-:Y:S01]  /*2290*/  LOP3.LUT R12, R12, R3, RZ, 0x3c, !PT ;  /* 0x000000030c0c7212 */ /* 0x000fe200078e3cff */
[----:B------:R-:W-:Y:S06]  /*22a0*/  @P2 BRA `(.L_x_35) ;  /* 0xfffffff000982947 */ /* 0x000fec000383ffff */
[----:B------:R-:W-:Y:S01]  /*22b0*/  UIADD3 UR4, UPT, UPT, UR4, 0x20, URZ ;  /* 0x0000002004047890 */ /* 0x000fe2000fffe0ff */
[----:B------:R-:W-:-:S03]  /*22c0*/  SHF.L.U32 R3, R15, 0x1f, RZ ;  /* 0x0000001f0f037819 */ /* 0x000fc600000006ff */
[----:B------:R-:W-:-:S09]  /*22d0*/  ULEA UR5, UR6, UR4, 0x3 ;  /* 0x0000000406057291 */ /* 0x000fd2000f8e18ff */
[----:B------:R-:W1:Y:S02]  /*22e0*/  SYNCS.PHASECHK.TRANS64.TRYWAIT P0, [UR5], R3 ;  /* 0x00000003ff0075a7 */ /* 0x000e640008001105 */
[----:B-1----:R-:W-:Y:S05]  /*22f0*/  @!P0 BRA `(.L_x_36) ;  /* 0x0000005000008947 */ /* 0x002fea0003800000 */
.L_x_110:
[----:B------:R-:W-:-:S04]  /*2300*/  UIADD3 UR6, UPT, UPT, UR6, 0x1, URZ ;  /* 0x0000000106067890 */ /* 0x000fc8000fffe0ff */
[----:B------:R-:W-:-:S04]  /*2310*/  UISETP.NE.AND UP0, UPT, UR6, 0x4, UPT ;  /* 0x000000040600788c */ /* 0x000fc8000bf05270 */
[----:B------:R-:W-:Y:S02]  /*2320*/  USEL UR7, URZ, 0x1, UP0 ;  /* 0x00000001ff077887 */ /* 0x000fe40008000000 */
[----:B------:R-:W-:-:S04]  /*2330*/  USEL UR6, UR6, URZ, UP0 ;  /* 0x000000ff06067287 */ /* 0x000fc80008000000 */
[----:B------:R-:W-:Y:S01]  /*2340*/  ULEA UR5, UR6, UR4, 0x3 ;  /* 0x0000000406057291 */ /* 0x000fe2000f8e18ff */
[----:B------:R-:W-:-:S04]  /*2350*/  LOP3.LUT R2, R15, UR7, RZ, 0x3c, !PT ;  /* 0x000000070f027c12 */ /* 0x000fc8000f8e3cff */
[----:B-1----:R-:W-:-:S04]  /*2360*/  SHF.L.U32 R3, R2, 0x1f, RZ ;  /* 0x0000001f02037819 */ /* 0x002fc800000006ff */
[----:B------:R-:W1:Y:S02]  /*2370*/  SYNCS.PHASECHK.TRANS64.TRYWAIT P0, [UR5], R3 ;  /* 0x00000003ff0075a7 */ /* 0x000e640008001105 */
[----:B-1----:R-:W-:Y:S05]  /*2380*/  @!P0 BRA `(.L_x_37) ;  /* 0x0000004c00f48947 */ /* 0x002fea0003800000 */
.L_x_112:
        /* <DEDUP_REMOVED lines=9> */
.L_x_114:
[----:B------:R-:W-:-:S04]  /*2420*/  UIADD3 UR6, UPT, UPT, UR6, 0x1, URZ ;  /* 0x0000000106067890 */ /* 0x000fc8000fffe0ff */
[----:B------:R-:W-:-:S04]  /*2430*/  UISETP.NE.AND UP0, UPT, UR6, 0x4, UPT ;  /* 0x000000040600788c */ /* 0x000fc8000bf05270 */
[----:B------:R-:W-:Y:S02]  /*2440*/  USEL UR5, URZ, 0x1, UP0 ;  /* 0x00000001ff057887 */ /* 0x000fe40008000000 */
[----:B------:R-:W-:-:S04]  /*2450*/  USEL UR6, UR6, URZ, UP0 ;  /* 0x000000ff06067287 */ /* 0x000fc80008000000 */
[----:B------:R-:W-:Y:S01]  /*2460*/  ULEA UR6, UR6, UR4, 0x3 ;  /* 0x0000000406067291 */ /* 0x000fe2000f8e18ff */
[----:B-1----:R-:W-:-:S04]  /*2470*/  LOP3.LUT R3, R2, UR5, RZ, 0x3c, !PT ;  /* 0x0000000502037c12 */ /* 0x002fc8000f8e3cff */
[----:B------:R-:W-:Y:S01]  /*2480*/  SHF.L.U32 R3, R3, 0x1f, RZ ;  /* 0x0000001f03037819 */ /* 0x000fe200000006ff */
[----:B----4-:R-:W-:-:S07]  /*2490*/  IMAD.U32 R0, RZ, RZ, UR6 ;  /* 0x00000006ff007e24 */ /* 0x010fce000f8e00ff */
.L_x_39:
[----:B-1----:R1:W2:Y:S02]  /*24a0*/  SYNCS.PHASECHK.TRANS64.TRYWAIT P0, [R0+URZ], R3 ;  /* 0x00000003000075a7 */ /* 0x0022a400080011ff */
[----:B--2---:R-:W-:Y:S05]  /*24b0*/  @!P0 NANOSLEEP.SYNCS 0x989680 ;  /* 0x009896800000895d */ /* 0x004fea0003900000 */
[----:B------:R-:W2:Y:S02]  /*24c0*/  @!P0 SYNCS.PHASECHK.TRANS64 P0, [R0+URZ], R3 ;  /* 0x00000003000085a7 */ /* 0x000ea400080010ff */
[----:B--2---:R-:W-:Y:S05]  /*24d0*/  @P0 EXIT ;  /* 0x000000000000094d */ /* 0x004fea0003800000 */
[----:B------:R-:W-:Y:S05]  /*24e0*/  BRA `(.L_x_39) ;  /* 0xfffffffc00ec7947 */ /* 0x000fea000383ffff */
.L_x_17:
[----:B------:R-:W-:-:S04]  /*24f0*/  UISETP.NE.AND UP1, UPT, UR37, URZ, UPT ;  /* 0x000000ff2500728c */ /* 0x000fc8000bf25270 */
[----:B------:R-:W-:-:S09]  /*2500*/  UISETP.NE.OR UP1, UPT, UR8, 0x1, UP1 ;  /* 0x000000010800788c */ /* 0x000fd20008f25670 */
[----:B------:R-:W-:Y:S05]  /*2510*/  BRA.U UP1, `(.L_x_40) ;  /* 0x0000000501487547 */ /* 0x000fea000b800000 */
[----:B------:R-:W-:Y:S01]  /*2520*/  ISETP.NE.AND P2, PT, R2, RZ, PT ;  /* 0x000000ff0200720c */ /* 0x000fe20003f45270 */
[----:B------:R-:W-:Y:S01]  /*2530*/  IMAD.MOV.U32 R12, RZ, RZ, 0x1 ;  /* 0x00000001ff0c7424 */ /* 0x000fe200078e00ff */
[----:B------:R-:W-:Y:S02]  /*2540*/  CS2R R10, SRZ ;  /* 0x00000000000a7805 */ /* 0x000fe4000001ff00 */
[----:B------:R-:W-:Y:S01]  /*2550*/  CS2R R8, SRZ ;  /* 0x0000000000087805 */ /* 0x000fe2000001ff00 */
[----:B------:R-:W-:Y:S01]  /*2560*/  UMOV UR4, 0x400 ;  /* 0x0000040000047882 */ /* 0x000fe20000000000 */
[----:B------:R-:W-:Y:S01]  /*2570*/  UMOV UR6, URZ ;  /* 0x000000ff00067c82 */ /* 0x000fe20008000000 */
[----:B------:R-:W-:-:S12]  /*2580*/  ULEA UR37, UR37, UR4, 0x18 ;  /* 0x0000000425257291 */ /* 0x000fd8000f8ec0ff */
.L_x_44:
[----:B------:R-:W-:Y:S02]  /*2590*/  LEA R0, R8, UR37, 0x3 ;  /* 0x0000002508007c11 */ /* 0x000fe4000f8e18ff */
[----:B------:R-:W-:-:S03]  /*25a0*/  SHF.L.U32 R5, R9, 0x1f, RZ ;  /* 0x0000001f09057819 */ /* 0x000fc600000006ff */
[----:B------:R-:W-:Y:S01]  /*25b0*/  VIADD R4, R0, 0xe0 ;  /* 0x000000e000047836 */ /* 0x000fe20000000000 */
[----:B------:R-:W1:Y:S02]  /*25c0*/  SYNCS.PHASECHK.TRANS64.TRYWAIT P0, [R0+URZ+0xd0], R5 ;  /* 0x0000d005000075a7 */ /* 0x000e6400080011ff */
[----:B-1----:R-:W-:Y:S05]  /*25d0*/  @!P0 BRA `(.L_x_41) ;  /* 0x0000004c00908947 */ /* 0x002fea0003800000 */
.L_x_115:
[----:B------:R-:W-:Y:S01]  /*25e0*/  ULEA UR5, UR6, UR37, 0x3 ;  /* 0x0000002506057291 */ /* 0x000fe2000f8e18ff */
[----:B------:R-:W-:Y:S02]  /*25f0*/  PRMT R4, RZ, 0x654, R4 ;  /* 0x00000654ff047816 */ /* 0x000fe40000000004 */
[----:B-1----:R-:W-:Y:S01]  /*2600*/  SHF.L.U32 R5, R12, 0x1f, RZ ;  /* 0x0000001f0c057819 */ /* 0x002fe200000006ff */
[----:B------:R-:W-:Y:S01]  /*2610*/  UIADD3 UR4, UPT, UPT, UR5, 0x70, URZ ;  /* 0x0000007005047890 */ /* 0x000fe2000fffe0ff */
[----:B------:R1:W-:Y:S05]  /*2620*/  SYNCS.ARRIVE.TRANS64.RED.A1T0 RZ, [R4+URZ], RZ ;  /* 0x000000ff04ff79a7 */ /* 0x0003ea00081004ff */
[----:B------:R-:W-:Y:S01]  /*2630*/  IMAD.U32 R7, RZ, RZ, UR4 ;  /* 0x00000004ff077e24 */ /* 0x000fe2000f8e00ff */
[----:B------:R-:W2:Y:S04]  /*2640*/  SYNCS.PHASECHK.TRANS64.TRYWAIT P0, [UR5+0x80], R5 ;  /* 0x00008005ff0075a7 */ /* 0x000ea80008001105 */
[----:B------:R-:W-:Y:S01]  /*2650*/  PRMT R6, R2, 0x654, R7 ;  /* 0x0000065402067816 */ /* 0x000fe20000000007 */
[----:B-1----:R-:W-:Y:S01]  /*2660*/  @!P2 IMAD.MOV.U32 R4, RZ, RZ, 0x10 ;  /* 0x00000010ff04a424 */ /* 0x002fe200078e00ff */
[----:B--2---:R-:W-:Y:S06]  /*2670*/  @!P0 BRA `(.L_x_42) ;  /* 0x0000004c007c8947 */ /* 0x004fec0003800000 */
.L_x_117:
[----:B------:R-:W-:Y:S01]  /*2680*/  ULEA UR4, UR6, UR37, 0x4 ;  /* 0x0000002506047291 */ /* 0x000fe2000f8e20ff */
[----:B------:R-:W-:Y:S01]  /*2690*/  SEL R3, R6, R3, !P2 ;  /* 0x0000000306037207 */ /* 0x000fe20005000000 */
[----:B------:R-:W-:Y:S01]  /*26a0*/  UIADD3 UR5, UPT, UPT, UR5, 0x70, URZ ;  /* 0x0000007005057890 */ /* 0x000fe2000fffe0ff */
[----:B-1----:R-:W-:Y:S01]  /*26b0*/  LEA R0, R11, UR37, 0x3 ;  /* 0x000000250b007c11 */ /* 0x002fe2000f8e18ff */
[----:B------:R-:W-:Y:S01]  /*26c0*/  UIADD3 UR4, UPT, UPT, UR4, 0x100, URZ ;  /* 0x0000010004047890 */ /* 0x000fe2000fffe0ff */
[----:B------:R-:W-:Y:S01]  /*26d0*/  SHF.L.U32 R5, R10, 0x1f, RZ ;  /* 0x0000001f0a057819 */ /* 0x000fe200000006ff */
[----:B------:R1:W-:Y:S01]  /*26e0*/  @!P2 SYNCS.ARRIVE.TRANS64.RED RZ, [R3+URZ], R4 ;  /* 0x0000000403ffa9a7 */ /* 0x0003e200080004ff */
[----:B------:R-:W-:Y:S01]  /*26f0*/  UIADD3 UR6, UPT, UPT, UR6, 0x1, URZ ;  /* 0x0000000106067890 */ /* 0x000fe2000fffe0ff */
[----:B------:R-:W-:-:S03]  /*2700*/  VIADD R8, R8, 0x1 ;  /* 0x0000000108087836 */ /* 0x000fc60000000000 */
[----:B------:R-:W-:Y:S02]  /*2710*/  UISETP.NE.AND UP0, UPT, UR6, 0x2, UPT ;  /* 0x000000020600788c */ /* 0x000fe4000bf05270 */
[----:B------:R-:W-:Y:S06]  /*2720*/  UGETNEXTWORKID.BROADCAST [UR4], [UR5] ;  /* 0x00000000040073ca */ /* 0x000fec0008000100 */
[----:B------:R-:W-:Y:S01]  /*2730*/  USEL UR4, URZ, 0x1, UP0 ;  /* 0x00000001ff047887 */ /* 0x000fe20008000000 */
[----:B------:R-:W-:Y:S01]  /*2740*/  ISETP.NE.AND P0, PT, R8, 0x2, PT ;  /* 0x000000020800780c */ /* 0x000fe20003f05270 */
[----:B------:R-:W-:Y:S01]  /*2750*/  USEL UR6, UR6, URZ, UP0 ;  /* 0x000000ff06067287 */ /* 0x000fe20008000000 */
[----:B------:R-:W2:Y:S03]  /*2760*/  SYNCS.PHASECHK.TRANS64.TRYWAIT P1, [R0+URZ+0x70], R5 ;  /* 0x00007005000075a7 */ /* 0x000ea600080211ff */
[----:B------:R-:W-:Y:S01]  /*2770*/  LOP3.LUT R12, R12, UR4, RZ, 0x3c, !PT ;  /* 0x000000040c0c7c12 */ /* 0x000fe2000f8e3cff */
[----:B-12---:R-:W-:Y:S07]  /*2780*/  @!P1 BRA `(.L_x_43) ;  /* 0x0000004c00509947 */ /* 0x006fee0003800000 */
.L_x_118:
[C---:B------:R-:W-:Y:S01]  /*2790*/  LEA R4, R11.reuse, UR37, 0x4 ;  /* 0x000000250b047c11 */ /* 0x040fe2000f8e20ff */
[----:B-1----:R-:W-:Y:S01]  /*27a0*/  VIADD R0, R0, 0x80 ;  /* 0x0000008000007836 */ /* 0x002fe20000000000 */
[----:B------:R-:W-:Y:S01]  /*27b0*/  SEL R8, R8, RZ, P0 ;  /* 0x000000ff08087207 */ /* 0x000fe20000000000 */
[----:B------:R-:W-:-:S03]  /*27c0*/  VIADD R11, R11, 0x1 ;  /* 0x000000010b0b7836 */ /* 0x000fc60000000000 */
[----:B------:R-:W1:Y:S01]  /*27d0*/  LDS.128 R4, [R4+0x100] ;  /* 0x0001000004047984 */ /* 0x000e620000000c00 */
[----:B------:R-:W-:Y:S02]  /*27e0*/  PRMT R0, RZ, 0x654, R0 ;  /* 0x00000654ff007816 */ /* 0x000fe40000000000 */
[C---:B------:R-:W-:Y:S01]  /*27f0*/  ISETP.NE.AND P1, PT, R11.reuse, 0x2, PT ;  /* 0x000000020b00780c */ /* 0x040fe20003f25270 */
[----:B------:R-:W-:Y:S01]  /*2800*/  @!PT LDS RZ, [RZ] ;  /* 0x00000000fffff984 */ /* 0x000fe20000000800 */
[----:B------:R-:W-:Y:S01]  /*2810*/  @!PT LDS RZ, [RZ] ;  /* 0x00000000fffff984 */ /* 0x000fe20000000800 */
[----:B------:R-:W-:Y:S01]  /*2820*/  @!PT LDS RZ, [RZ] ;  /* 0x00000000fffff984 */ /* 0x000fe20000000800 */
[----:B------:R-:W-:Y:S01]  /*2830*/  @!PT LDS RZ, [RZ] ;  /* 0x00000000fffff984 */ /* 0x000fe20000000800 */
[----:B------:R2:W-:Y:S06]  /*2840*/  MEMBAR.ALL.CTA ;  /* 0x0000000000007992 */ /* 0x0005ec0000008000 */
[----:B--2---:R-:W2:Y:S01]  /*2850*/  FENCE.VIEW.ASYNC.S ;  /* 0x00000000000073c6 */ /* 0x004ea20000000000 */
[----:B------:R-:W-:Y:S01]  /*2860*/  SEL R11, R11, RZ, P1 ;  /* 0x000000ff0b0b7207 */ /* 0x000fe20000800000 */
[----:B--2---:R2:W-:Y:S01]  /*2870*/  SYNCS.ARRIVE.TRANS64.RED.A1T0 RZ, [R0+URZ], RZ ;  /* 0x000000ff00ff79a7 */ /* 0x0045e200081004ff */
[----:B-1----:R-:W-:-:S02]  /*2880*/  LOP3.LUT P3, RZ, R6, 0x1, RZ, 0xc0, !PT ;  /* 0x0000000106ff7812 */ /* 0x002fc4000786c0ff */
[----:B------:R-:W-:-:S04]  /*2890*/  SEL R5, RZ, 0x1, P1 ;  /* 0x00000001ff057807 */ /* 0x000fc80000800000 */
[----:B------:R-:W-:Y:S02]  /*28a0*/  LOP3.LUT R10, R10, R5, RZ, 0x3c, !PT ;  /* 0x000000050a0a7212 */ /* 0x000fe400078e3cff */
[----:B--2---:R-:W-:-:S04]  /*28b0*/  SEL R0, RZ, 0x1, P0 ;  /* 0x00000001ff007807 */ /* 0x004fc80000000000 */
[----:B------:R-:W-:Y:S01]  /*28c0*/  LOP3.LUT R9, R9, R0, RZ, 0x3c, !PT ;  /* 0x0000000009097212 */ /* 0x000fe200078e3cff */
[----:B------:R-:W-:Y:S06]  /*28d0*/  @P3 BRA `(.L_x_44) ;  /* 0xfffffffc002c3947 */ /* 0x000fec000383ffff */
[----:B------:R-:W-:Y:S01]  /*28e0*/  ULEA UR5, UR6, UR37, 0x3 ;  /* 0x0000002506057291 */ /* 0x000fe2000f8e18ff */
[----:B------:R-:W-:-:S08]  /*28f0*/  SHF.L.U32 R3, R12, 0x1f, RZ ;  /* 0x0000001f0c037819 */ /* 0x000fd000000006ff */
[----:B------:R-:W1:Y:S02]  /*2900*/  SYNCS.PHASECHK.TRANS64 P0, [UR5+0x80], R3 ;  /* 0x00008003ff0075a7 */ /* 0x000e640008001005 */
[----:B-1----:R-:W-:Y:S05]  /*2910*/  @P0 BRA `(.L_x_45) ;  /* 0x0000000000080947 */ /* 0x002fea0003800000 */
[----:B------:R-:W1:Y:S02]  /*2920*/  SYNCS.PHASECHK.TRANS64.TRYWAIT P0, [UR5+0x80], R3 ;  /* 0x00008003ff0075a7 */ /* 0x000e640008001105 */
[----:B-1----:R-:W-:Y:S05]  /*2930*/  @!P0 BRA `(.L_x_46) ;  /* 0x0000004800f88947 */ /* 0x002fea0003800000 */
.L_x_45:
[----:B------:R-:W-:-:S04]  /*2940*/  UIADD3 UR4, UPT, UPT, UR6, 0x1, URZ ;  /* 0x0000000106047890 */ /* 0x000fc8000fffe0ff */
[----:B------:R-:W-:-:S04]  /*2950*/  UISETP.NE.AND UP0, UPT, UR4, 0x2, UPT ;  /* 0x000000020400788c */ /* 0x000fc8000bf05270 */
[----:B------:R-:W-:Y:S02]  /*2960*/  USEL UR7, URZ, 0x1, UP0 ;  /* 0x00000001ff077887 */ /* 0x000fe40008000000 */
[----:B------:R-:W-:-:S04]  /*2970*/  USEL UR4, UR4, URZ, UP0 ;  /* 0x000000ff04047287 */ /* 0x000fc80008000000 */
[----:B------:R-:W-:Y:S01]  /*2980*/  ULEA UR4, UR4, UR37, 0x3 ;  /* 0x0000002504047291 */ /* 0x000fe2000f8e18ff */
[----:B-1----:R-:W-:-:S04]  /*2990*/  LOP3.LUT R3, R12, UR7, RZ, 0x3c, !PT ;  /* 0x000000070c037c12 */ /* 0x002fc8000f8e3cff */
[----:B------:R-:W-:-:S04]  /*29a0*/  SHF.L.U32 R0, R3, 0x1f, RZ ;  /* 0x0000001f03007819 */ /* 0x000fc800000006ff */
[----:B------:R-:W1:Y:S02]  /*29b0*/  SYNCS.PHASECHK.TRANS64 P0, [UR4+0x80], R0 ;  /* 0x00008000ff0075a7 */ /* 0x000e640008001004 */
[----:B-1----:R-:W-:Y:S05]  /*29c0*/  @P0 EXIT ;  /* 0x000000000000094d */ /* 0x002fea0003800000 */
[----:B------:R-:W-:Y:S02]  /*29d0*/  SHF.L.U32 R3, R3, 0x1f, RZ ;  /* 0x0000001f03037819 */ /* 0x000fe400000006ff */
[----:B------:R-:W-:-:S07]  /*29e0*/  MOV R0, UR4 ;  /* 0x0000000400007c02 */ /* 0x000fce0008000f00 */
.L_x_47:
[----:B-1----:R1:W2:Y:S02]  /*29f0*/  SYNCS.PHASECHK.TRANS64.TRYWAIT P0, [R0+URZ+0x80], R3 ;  /* 0x00008003000075a7 */ /* 0x0022a400080011ff */
[----:B--2---:R-:W-:Y:S05]  /*2a00*/  @!P0 NANOSLEEP.SYNCS 0x989680 ;  /* 0x009896800000895d */ /* 0x004fea0003900000 */
[----:B------:R-:W2:Y:S02]  /*2a10*/  @!P0 SYNCS.PHASECHK.TRANS64 P0, [R0+URZ+0x80], R3 ;  /* 0x00008003000085a7 */ /* 0x000ea400080010ff */
[----:B--2---:R-:W-:Y:S05]  /*2a20*/  @P0 EXIT ;  /* 0x000000000000094d */ /* 0x004fea0003800000 */
[----:B------:R-:W-:Y:S05]  /*2a30*/  BRA `(.L_x_47) ;  /* 0xfffffffc00ec7947 */ /* 0x000fea000383ffff */
.L_x_40:
[----:B------:R-:W-:-:S09]  /*2a40*/  UISETP.NE.AND UP1, UPT, UR8, URZ, UPT ;  /* 0x000000ff0800728c */ /* 0x000fd2000bf25270 */
[----:B------:R-:W-:Y:S05]  /*2a50*/  BRA.U UP1, `(.L_x_48) ;  /* 0x0000000d01cc7547 */ /* 0x000fea000b800000 */
[----:B------:R-:W-:Y:S01]  /*2a60*/  UMOV UR4, 0x40 ;  /* 0x0000004000047882 */ /* 0x000fe20000000000 */
[----:B------:R-:W-:Y:S01]  /*2a70*/  NOP ;  /* 0x0000000000007918 */ /* 0x000fe20000000000 */
[----:B------:R-:W-:Y:S01]  /*2a80*/  ULEA UR4, UR37, UR4, 0x18 ;  /* 0x0000000425047291 */ /* 0x000fe2000f8ec0ff */
[----:B------:R-:W-:Y:S02]  /*2a90*/  UMOV UR5, 0x400 ;  /* 0x0000040000057882 */ /* 0x000fe40000000000 */
[----:B------:R-:W-:-:S06]  /*2aa0*/  ULEA UR37, UR37, UR5, 0x18 ;  /* 0x0000000525257291 */ /* 0x000fcc000f8ec0ff */
[----:B------:R-:W1:Y:S02]  /*2ab0*/  LDS.U8 R0, [UR4+0x1c] ;  /* 0x00001c04ff007984 */ /* 0x000e640008000000 */
[----:B-1----:R-:W-:-:S13]  /*2ac0*/  ISETP.NE.AND P0, PT, R0, RZ, PT ;  /* 0x000000ff0000720c */ /* 0x002fda0003f05270 */
[----:B------:R-:W-:Y:S05]  /*2ad0*/  @P0 BRA `(.L_x_49) ;  /* 0x0000000000580947 */ /* 0x000fea0003800000 */
[----:B------:R-:W-:-:S13]  /*2ae0*/  ELECT P0, URZ, PT ;  /* 0x0000000000ff782f */ /* 0x000fda0003800000 */
[----:B------:R-:W-:Y:S05]  /*2af0*/  @!P0 BRA `(.L_x_50) ;  /* 0x0000000000608947 */ /* 0x000fea0003800000 */
[----:B------:R-:W-:Y:S01]  /*2b00*/  UMOV UR5, 0x10 ;  /* 0x0000001000057882 */ /* 0x000fe20000000000 */
[----:B------:R-:W-:Y:S01]  /*2b10*/  HFMA2 R0, -RZ, RZ, 0, 5.9604644775390625e-08 ;  /* 0x00000001ff007431 */ /* 0x000fe200000001ff */
[----:B------:R-:W-:-:S03]  /*2b20*/  MOV R2, 0xffff ;  /* 0x0000ffff00027802 */ /* 0x000fc60000000f00 */
[----:B------:R-:W-:Y:S04]  /*2b30*/  DEPBAR.LE SB1, 0x36 ;  /* 0x00009d800000791a */ /* 0x000fe80000000000 */
[----:B------:R-:W1:Y:S02]  /*2b40*/  UTCATOMSWS.FIND_AND_SET.ALIGN UP0, UR5, UR5 ;  /* 0x00000005000575e3 */ /* 0x000e640008000800 */
[----:B-1----:R-:W-:Y:S01]  /*2b50*/  MOV R3, UR5 ;  /* 0x0000000500037c02 */ /* 0x002fe20008000f00 */
[----:B------:R-:W-:Y:S06]  /*2b60*/  BRA.U UP0, `(.L_x_51) ;  /* 0x0000000100187547 */ /* 0x000fec000b800000 */
.L_x_52:
[----:B------:R-:W-:Y:S05]  /*2b70*/  NANOSLEEP 0x64 ;  /* 0x000000640000795d */ /* 0x000fea0003800000 */
[----:B------:R-:W-:-:S05]  /*2b80*/  UMOV UR5, 0x10 ;  /* 0x0000001000057882 */ /* 0x000fca0000000000 */
[----:B------:R-:W-:Y:S04]  /*2b90*/  DEPBAR.LE SB1, 0x36 ;  /* 0x00009d800000791a */ /* 0x000fe80000000000 */
[----:B------:R-:W1:Y:S02]  /*2ba0*/  UTCATOMSWS.FIND_AND_SET.ALIGN UP0, UR5, UR5 ;  /* 0x00000005000575e3 */ /* 0x000e640008000800 */
[----:B-1----:R-:W-:Y:S01]  /*2bb0*/  MOV R3, UR5 ;  /* 0x0000000500037c02 */ /* 0x002fe20008000f00 */
[----:B------:R-:W-:Y:S05]  /*2bc0*/  BRA.U !UP0, `(.L_x_52) ;  /* 0xfffffffd08e87547 */ /* 0x000fea000b83ffff */
.L_x_51:
[-C--:B------:R-:W-:Y:S02]  /*2bd0*/  SHF.L.U32 R2, R2, R3.reuse, RZ ;  /* 0x0000000302027219 */ /* 0x080fe400000006ff */
[----:B------:R-:W-:Y:S01]  /*2be0*/  SHF.L.U32 R0, R0, R3, RZ ;  /* 0x0000000300007219 */ /* 0x000fe200000006ff */
[----:B------:R-:W-:Y:S02]  /*2bf0*/  IMAD.SHL.U32 R3, R3, 0x20, RZ ;  /* 0x0000002003037824 */ /* 0x000fe400078e00ff */
[----:B------:R1:W-:Y:S04]  /*2c00*/  ATOMS.OR RZ, [UR4+0x14], R2 ;  /* 0x00001402ffff798c */ /* 0x0003e8000b000004 */
[----:B------:R1:W-:Y:S04]  /*2c10*/  ATOMS.OR RZ, [UR4+0x18], R0 ;  /* 0x00001800ffff798c */ /* 0x0003e8000b000004 */
[----:B------:R1:W-:Y:S01]  /*2c20*/  STS [UR37+0x120], R3 ;  /* 0x00012003ff007988 */ /* 0x0003e20008000825 */
[----:B------:R-:W-:Y:S05]  /*2c30*/  BRA `(.L_x_50) ;  /* 0x0000000000107947 */ /* 0x000fea0003800000 */
.L_x_49:
[----:B------:R-:W-:Y:S02]  /*2c40*/  MOV R0, 0xffffffff ;  /* 0xffffffff00007802 */ /* 0x000fe40000000f00 */
[----:B------:R-:W-:-:S03]  /*2c50*/  MOV R2, 0x2c80 ;  /* 0x00002c8000027802 */ /* 0x000fc60000000f00 */
[----:B------:R1:W-:Y:S04]  /*2c60*/  STS [UR37+0x120], R0 ;  /* 0x00012000ff007988 */ /* 0x0003e80008000825 */
[----:B-1-3-5:R-:W-:Y:S05]  /*2c70*/  CALL.REL.NOINC `($__internal_1_$__cuda_sm10x_tcgen05_guardrail_trap_phase_invalid_during_alloc) ;  /* 0x0000004c00b47944 */ /* 0x02afea0003c00000 */
.L_x_50:
[----:B------:R-:W-:Y:S05]  /*2c80*/  WARPSYNC.ALL ;  /* 0x0000000000007948 */ /* 0x000fea0003800000 */
[----:B------:R-:W2:Y:S01]  /*2c90*/  S2UR UR5, SR_CgaCtaId ;  /* 0x00000000000579c3 */ /* 0x000ea20000008800 */
[----:B------:R-:W-:Y:S01]  /*2ca0*/  UMOV UR4, 0x400 ;  /* 0x0000040000047882 */ /* 0x000fe20000000000 */
[----:B------:R-:W-:-:S06]  /*2cb0*/  NOP ;  /* 0x0000000000007918 */ /* 0x000fcc0000000000 */
[----:B------:R-:W-:Y:S06]  /*2cc0*/  BAR.ARV 0x6, 0xa0 ;  /* 0x0182800000007b1d */ /* 0x000fec0000002000 */
[----:B------:R-:W4:Y:S01]  /*2cd0*/  LDCU UR7, c[0x0][0x38c] ;  /* 0x00007180ff0777ac */ /* 0x000f220008000800 */
[----:B------:R-:W-:Y:S01]  /*2ce0*/  IMAD.MOV.U32 R11, RZ, RZ, 0x1 ;  /* 0x00000001ff0b7424 */ /* 0x000fe200078e00ff */
[----:B------:R-:W-:Y:S01]  /*2cf0*/  CS2R R8, SRZ ;  /* 0x0000000000087805 */ /* 0x000fe2000001ff00 */
[----:B------:R-:W-:Y:S01]  /*2d00*/  IMAD.MOV.U32 R10, RZ, RZ, RZ ;  /* 0x000000ffff0a7224 */ /* 0x000fe200078e00ff */
[----:B------:R-:W3:Y:S01]  /*2d10*/  LDCU UR6, c[0x0][0x38c] ;  /* 0x00007180ff0677ac */ /* 0x000ee20008000800 */
[----:B------:R-:W-:Y:S01]  /*2d20*/  UMOV UR15, URZ ;  /* 0x000000ff000f7c82 */ /* 0x000fe20008000000 */
[----:B------:R-:W-:Y:S01]  /*2d30*/  UMOV UR14, URZ ;  /* 0x000000ff000e7c82 */ /* 0x000fe20008000000 */
[----:B--2---:R-:W-:Y:S01]  /*2d40*/  ULEA UR5, UR5, UR4, 0x18 ;  /* 0x0000000405057291 */ /* 0x004fe2000f8ec0ff */
[----:B------:R-:W-:Y:S01]  /*2d50*/  UMOV UR24, 0x0 ;  /* 0x0000000000187882 */ /* 0x000fe20000000000 */
[----:B------:R-:W-:-:S02]  /*2d60*/  UMOV UR25, 0x4200010 ;  /* 0x0420001000197882 */ /* 0x000fc40000000000 */
[----:B------:R-:W-:Y:S02]  /*2d70*/  UIADD3 UR10, UPT, UPT, UR5, 0x4400, URZ ;  /* 0x00004400050a7890 */ /* 0x000fe4000fffe0ff */
[----:B------:R-:W-:Y:S02]  /*2d80*/  UIADD3 UR11, UPT, UPT, UR5, 0xc400, URZ ;  /* 0x0000c400050b7890 */ /* 0x000fe4000fffe0ff */
[----:B----4-:R-:W-:Y:S01]  /*2d90*/  UIADD3 UR7, UPT, UPT, UR7, 0x7f, URZ ;  /* 0x0000007f07077890 */ /* 0x010fe2000fffe0ff */
[----:B-1----:R-:W1:Y:S01]  /*2da0*/  LDS R0, [UR5+0x120] ;  /* 0x00012005ff007984 */ /* 0x002e620008000800 */
[----:B------:R-:W-:Y:S02]  /*2db0*/  USHF.R.U32.HI UR10, URZ, 0x4, UR10 ;  /* 0x00000004ff0a7899 */ /* 0x000fe4000801160a */
[----:B------:R-:W-:Y:S02]  /*2dc0*/  USHF.R.S32.HI UR4, URZ, 0x1f, UR7 ;  /* 0x0000001fff047899 */ /* 0x000fe40008011407 */
[----:B------:R-:W-:-:S02]  /*2dd0*/  USHF.R.U32.HI UR11, URZ, 0x4, UR11 ;  /* 0x00000004ff0b7899 */ /* 0x000fc4000801160b */
[----:B------:R-:W-:Y:S02]  /*2de0*/  ULEA.HI UR4, UR4, UR7, URZ, 0x7 ;  /* 0x0000000704047291 */ /* 0x000fe4000f8f38ff */
[----:B------:R-:W-:Y:S02]  /*2df0*/  ULOP3.LUT UR10, UR10, 0x3fff, URZ, 0xc0, !UPT ;  /* 0x00003fff0a0a7892 */ /* 0x000fe4000f8ec0ff */
[----:B------:R-:W-:Y:S02]  /*2e00*/  USHF.R.S32.HI UR4, URZ, 0x7, UR4 ;  /* 0x00000007ff047899 */ /* 0x000fe40008011404 */
[----:B------:R-:W-:Y:S02]  /*2e10*/  ULOP3.LUT UR11, UR11, 0x3fff, URZ, 0xc0, !UPT ;  /* 0x00003fff0b0b7892 */ /* 0x000fe4000f8ec0ff */
[----:B------:R-:W-:Y:S01]  /*2e20*/  UISETP.LT.AND UP0, UPT, UR4, 0x1, UPT ;  /* 0x000000010400788c */ /* 0x000fe2000bf01270 */
[----:B------:R-:W-:Y:S01]  /*2e30*/  UMOV UR22, 0x0 ;  /* 0x0000000000167882 */ /* 0x000fe20000000000 */
[----:B------:R-:W-:-:S02]  /*2e40*/  UMOV UR23, 0x4200010 ;  /* 0x0420001000177882 */ /* 0x000fc40000000000 */
[----:B------:R-:W-:Y:S02]  /*2e50*/  USEL UR9, UR4, 0x1, !UP0 ;  /* 0x0000000104097887 */ /* 0x000fe4000c000000 */
[----:B------:R-:W-:Y:S02]  /*2e60*/  ULOP3.LUT UR10, UR10, 0x10000, URZ, 0xfc, !UPT ;  /* 0x000100000a0a7892 */ /* 0x000fe4000f8efcff */
[----:B------:R-:W-:Y:S02]  /*2e70*/  ULOP3.LUT UR11, UR11, 0x10000, URZ, 0xfc, !UPT ;  /* 0x000100000b0b7892 */ /* 0x000fe4000f8efcff */
[----:B------:R-:W-:Y:S02]  /*2e80*/  UIADD3 UR9, UPT, UPT, -UR9, URZ, URZ ;  /* 0x000000ff09097290 */ /* 0x000fe4000fffe1ff */
[----:B---3--:R-:W-:Y:S01]  /*2e90*/  UISETP.GE.AND UP3, UPT, UR6, 0x1, UPT ;  /* 0x000000010600788c */ /* 0x008fe2000bf66270 */
[----:B------:R-:W-:Y:S01]  /*2ea0*/  UMOV UR20, 0x0 ;  /* 0x0000000000147882 */ /* 0x000fe20000000000 */
[----:B------:R-:W-:Y:S01]  /*2eb0*/  UMOV UR21, 0x4200010 ;  /* 0x0420001000157882 */ /* 0x000fe20000000000 */
[----:B------:R-:W-:Y:S01]  /*2ec0*/  UMOV UR18, 0x0 ;  /* 0x0000000000127882 */ /* 0x000fe20000000000 */
[----:B------:R-:W-:Y:S01]  /*2ed0*/  UMOV UR19, 0x4200010 ;  /* 0x0420001000137882 */ /* 0x000fe20000000000 */
[----:B-1----:R-:W-:-:S15]  /*2ee0*/  R2UR UR16, R0 ;  /* 0x00000000001072ca */ /* 0x002fde00000e0000 */
.L_x_59:
[----:B------:R-:W-:Y:S02]  /*2ef0*/  LEA R0, R10, UR5, 0x3 ;  /* 0x000000050a007c11 */ /* 0x000fe4000f8e18ff */
[----:B------:R-:W-:Y:S02]  /*2f00*/  SHF.L.U32 R5, R9, 0x1f, RZ ;  /* 0x0000001f09057819 */ /* 0x000fe400000006ff */
[----:B------:R-:W-:Y:S01]  /*2f10*/  PLOP3.LUT P0, PT, PT, PT, UP3, 0x80, 0x8 ;  /* 0x000000000008781c */ /* 0x000fe20003f0f038 */
[----:B------:R-:W-:Y:S01]  /*2f20*/  VIADD R3, R0, 0x80 ;  /* 0x0000008000037836 */ /* 0x000fe20000000000 */
[----:B-1----:R-:W1:Y:S02]  /*2f30*/  SYNCS.PHASECHK.TRANS64.TRYWAIT P1, [R0+URZ+0x70], R5 ;  /* 0x00007005000075a7 */ /* 0x002e6400080211ff */
[----:B-1-3--:R-:W-:Y:S09]  /*2f40*/  @!P1 BRA `(.L_x_53) ;  /* 0x00000044008c9947 */ /* 0x00aff20003800000 */
.L_x_120:
[----:B------:R-:W-:Y:S01]  /*2f50*/  LEA R4, R10, UR5, 0x4 ;  /* 0x000000050a047c11 */ /* 0x000fe2000f8e20ff */
[----:B------:R-:W-:Y:S01]  /*2f60*/  @UP3 ULEA UR6, UR14, UR5, 0x3 ;  /* 0x000000050e063291 */ /* 0x000fe2000f8e18ff */
[----:B------:R-:W-:Y:S01]  /*2f70*/  PLOP3.LUT P2, PT, PT, PT, PT, 0x80, 0x8 ;  /* 0x000000000008781c */ /* 0x000fe20003f4f070 */
[----:B------:R-:W-:Y:S01]  /*2f80*/  ULEA UR7, UR15, UR5, 0x3 ;  /* 0x000000050f077291 */ /* 0x000fe2000f8e18ff */
[----:B------:R-:W-:Y:S02]  /*2f90*/  PRMT R3, RZ, 0x654, R3 ;  /* 0x00000654ff037816 */ /* 0x000fe40000000003 */
[----:B-1----:R-:W1:Y:S01]  /*2fa0*/  LDS.128 R4, [R4+0x100] ;  /* 0x0001000004047984 */ /* 0x002e620000000c00 */
[----:B------:R-:W-:Y:S02]  /*2fb0*/  @P0 SHF.L.U32 R2, R8, 0x1f, RZ ;  /* 0x0000001f08020819 */ /* 0x000fe400000006ff */
[----:B------:R-:W-:Y:S01]  /*2fc0*/  SHF.L.U32 R0, R11, 0x1f, RZ ;  /* 0x0000001f0b007819 */ /* 0x000fe200000006ff */
[----:B------:R-:W-:Y:S01]  /*2fd0*/  @!PT LDS RZ, [RZ] ;  /* 0x00000000fffff984 */ /* 0x000fe20000000800 */
[----:B------:R-:W-:Y:S01]  /*2fe0*/  @!PT LDS RZ, [RZ] ;  /* 0x00000000fffff984 */ /* 0x000fe20000000800 */
[----:B------:R-:W-:Y:S01]  /*2ff0*/  @!PT LDS RZ, [RZ] ;  /* 0x00000000fffff984 */ /* 0x000fe20000000800 */
[----:B------:R-:W-:Y:S01]  /*3000*/  @!PT LDS RZ, [RZ] ;  /* 0x00000000fffff984 */ /* 0x000fe20000000800 */
[----:B------:R2:W-:Y:S06]  /*3010*/  MEMBAR.ALL.CTA ;  /* 0x0000000000007992 */ /* 0x0005ec0000008000 */
[----:B--2---:R-:W2:Y:S02]  /*3020*/  FENCE.VIEW.ASYNC.S ;  /* 0x00000000000073c6 */ /* 0x004ea40000000000 */
[----:B--2---:R2:W-:Y:S01]  /*3030*/  SYNCS.ARRIVE.TRANS64.RED.A1T0 RZ, [R3+URZ], RZ ;  /* 0x000000ff03ff79a7 */ /* 0x0045e200081004ff */
[----:B------:R2:W3:Y:S01]  /*3040*/  @P0 SYNCS.PHASECHK.TRANS64.TRYWAIT P2, [UR6], R2 ;  /* 0x00000002ff0005a7 */ /* 0x0004e20008041106 */
[----:B------:R-:W-:Y:S01]  /*3050*/  ULEA.HI UR6, UR15, UR15, URZ, 0x1 ;  /* 0x0000000f0f067291 */ /* 0x000fe2000f8f08ff */
[----:B-1----:R-:W-:-:S03]  /*3060*/  LOP3.LUT P1, RZ, R6, 0x1, RZ, 0xc0, !PT ;  /* 0x0000000106ff7812 */ /* 0x002fc6000782c0ff */
[----:B------:R-:W-:Y:S02]  /*3070*/  USHF.L.U32 UR8, UR6, 0x6, URZ ;  /* 0x0000000606087899 */ /* 0x000fe400080006ff */
[----:B------:R-:W-:Y:S02]  /*3080*/  ULOP3.LUT UR6, UR6, 0xffe, URZ, 0xc0, !UPT ;  /* 0x00000ffe06067892 */ /* 0x000fe4000f8ec0ff */
[----:B------:R-:W-:Y:S02]  /*3090*/  ULOP3.LUT UR8, UR8, 0xffffff80, URZ, 0xc0, !UPT ;  /* 0xffffff8008087892 */ /* 0x000fe4000f8ec0ff */
[----:B------:R-:W-:Y:S02]  /*30a0*/  UIADD3 UR6, UPT, UPT, -UR6, UR15, URZ ;  /* 0x0000000f06067290 */ /* 0x000fe4000fffe1ff */
[----:B------:R-:W-:Y:S01]  /*30b0*/  UIADD3 UR8, UPT, UPT, UR16, UR8, URZ ;  /* 0x0000000810087290 */ /* 0x000fe2000fffe0ff */
[----:B------:R-:W1:Y:S03]  /*30c0*/  SYNCS.PHASECHK.TRANS64.TRYWAIT P0, [UR7+0xb0], R0 ;  /* 0x0000b000ff0075a7 */ /* 0x000e660008001107 */
[----:B------:R-:W-:Y:S01]  /*30d0*/  ULEA UR8, UR6, UR8, 0x14 ;  /* 0x0000000806087291 */ /* 0x000fe2000f8ea0ff */
[----:B-123--:R-:W-:Y:S11]  /*30e0*/  @!P0 BRA `(.L_x_54) ;  /* 0x0000004400388947 */ /* 0x00eff60003800000 */
.L_x_122:
[----:B------:R-:W-:Y:S01]  /*30f0*/  IADD3 R10, PT, PT, R10, 0x1, RZ ;  /* 0x000000010a0a7810 */ /* 0x000fe20007ffe0ff */
[----:B------:R-:W-:Y:S06]  /*3100*/  BRA.U !UP3, `(.L_x_55) ;  /* 0x000000010bc07547 */ /* 0x000fec000b800000 */
[----:B------:R-:W-:Y:S01]  /*3110*/  UPLOP3.LUT UP4, UPT, UPT, UPT, UPT, 0x40, 0x4 ;  /* 0x000000000004789c */ /* 0x000fe20003f8e870 */
[----:B------:R-:W-:Y:S01]  /*3120*/  UMOV UR13, UR9 ;  /* 0x00000009000d7c82 */ /* 0x000fe20008000000 */
[----:B------:R-:W-:Y:S01]  /*3130*/  UMOV UR12, UR4 ;  /* 0x00000004000c7c82 */ /* 0x000fe20008000000 */
[----:B------:R-:W-:-:S08]  /*3140*/  UMOV UR17, UR14 ;  /* 0x0000000e00117c82 */ /* 0x000fd00008000000 */
.L_x_58:
[----:B------:R-:W-:Y:S02]  /*3150*/  UIADD3 UR13, UPT, UPT, UR13, 0x1, URZ ;  /* 0x000000010d0d7890 */ /* 0x000fe4000fffe0ff */
[----:B--2---:R-:W-:Y:S02]  /*3160*/  ULEA UR6, UR17, UR5, 0x3 ;  /* 0x0000000511067291 */ /* 0x004fe4000f8e18ff */
[----:B------:R-:W-:Y:S01]  /*3170*/  UISETP.NE.AND UP0, UPT, UR13, URZ, UPT ;  /* 0x000000ff0d00728c */ /* 0x000fe2000bf05270 */
[----:B---3--:R-:W-:Y:S10]  /*3180*/  @P2 BRA `(.L_x_56) ;  /* 0x00000000000c2947 */ /* 0x008ff40003800000 */
[----:B-1----:R-:W-:Y:S04]  /*3190*/  SHF.L.U32 R3, R8, 0x1f, RZ ;  /* 0x0000001f08037819 */ /* 0x002fe800000006ff */
[----:B------:R-:W1:Y:S02]  /*31a0*/  SYNCS.PHASECHK.TRANS64.TRYWAIT P0, [UR6], R3 ;  /* 0x00000003ff0075a7 */ /* 0x000e640008001106 */
[----:B-1----:R-:W-:Y:S05]  /*31b0*/  @!P0 BRA `(.L_x_57) ;  /* 0x00000044001c8947 */ /* 0x002fea0003800000 */
.L_x_56:
[----:B------:R-:W-:Y:S01]  /*31c0*/  UISETP.NE.AND UP1, UPT, UR12, 0x1, UPT ;  /* 0x000000010c00788c */ /* 0x000fe2000bf25270 */
[----:B------:R-:W-:Y:S01]  /*31d0*/  PLOP3.LUT P2, PT, PT, PT, PT, 0x80, 0x8 ;  /* 0x000000000008781c */ /* 0x000fe20003f4f070 */
[----:B------:R-:W-:Y:S02]  /*31e0*/  UIADD3 UR14, UPT, UPT, UR17, 0x1, URZ ;  /* 0x00000001110e7890 */ /* 0x000fe4000fffe0ff */
[----:B------:R-:W-:Y:S02]  /*31f0*/  ULEA UR28, UR17, UR11, 0xa ;  /* 0x0000000b111c7291 */ /* 0x000fe4000f8e50ff */
[----:B------:R-:W-:Y:S01]  /*3200*/  UISETP.NE.AND UP2, UPT, UR14, 0x4, UPT ;  /* 0x000000040e00788c */ /* 0x000fe2000bf45270 */
[----:B------:R-:W-:Y:S01]  /*3210*/  PLOP3.LUT P0, PT, PT, PT, UP1, 0x80, 0x8 ;  /* 0x000000000008781c */ /* 0x000fe20003f0f018 */
[----:B------:R-:W-:Y:S02]  /*3220*/  UIADD3 UR40, UPT, UPT, UR28, 0x2, URZ ;  /* 0x000000021c287890 */ /* 0x000fe4000fffe0ff */
[----:B------:R-:W-:Y:S02]  /*3230*/  USEL UR27, URZ, 0x1, UP2 ;  /* 0x00000001ff1b7887 */ /* 0x000fe40009000000 */
[----:B------:R-:W-:Y:S02]  /*3240*/  USEL UR14, UR14, URZ, UP2 ;  /* 0x000000ff0e0e7287 */ /* 0x000fe40009000000 */
[----:B------:R-:W-:Y:S02]  /*3250*/  UIADD3 UR36, UPT, UPT, UR28, 0x4, URZ ;  /* 0x000000041c247890 */ /* 0x000fe4000fffe0ff */
[----:B------:R-:W-:Y:S01]  /*3260*/  @UP1 ULEA UR26, UR14, UR5, 0x3 ;  /* 0x000000050e1a1291 */ /* 0x000fe2000f8e18ff */
[----:B------:R-:W-:Y:S01]  /*3270*/  LOP3.LUT R8, R8, UR27, RZ, 0x3c, !PT ;  /* 0x0000001b08087c12 */ /* 0x000fe2000f8e3cff */
[----:B------:R-:W-:Y:S02]  /*3280*/  UIADD3 UR32, UPT, UPT, UR28, 0x6, URZ ;  /* 0x000000061c207890 */ /* 0x000fe4000fffe0ff */
[----:B------:R-:W-:Y:S01]  /*3290*/  UIADD3 UR6, UPT, UPT, UR6, 0x20, URZ ;  /* 0x0000002006067890 */ /* 0x000fe2000fffe0ff */
[----:B-1----:R-:W-:Y:S01]  /*32a0*/  @P0 SHF.L.U32 R0, R8, 0x1f, RZ ;  /* 0x0000001f08000819 */ /* 0x002fe200000006ff */
[----:B------:R-:W-:Y:S01]  /*32b0*/  UIADD3 UR12, UPT, UPT, UR12, -0x1, URZ ;  /* 0xffffffff0c0c7890 */ /* 0x000fe2000fffe0ff */
[----:B------:R-:W-:Y:S02]  /*32c0*/  UMOV UR29, 0x40004040 ;  /* 0x40004040001d7882 */ /* 0x000fe40000000000 */
[----:B------:R2:W3:Y:S01]  /*32d0*/  @P0 SYNCS.PHASECHK.TRANS64.TRYWAIT P2, [UR26], R0 ;  /* 0x00000000ff0005a7 */ /* 0x0004e2000804111a */
[----:B------:R-:W-:Y:S01]  /*32e0*/  ULEA UR26, UR17, UR10, 0x9 ;  /* 0x0000000a111a7291 */ /* 0x000fe2000f8e48ff */
[----:B------:R-:W-:Y:S01]  /*32f0*/  UMOV UR27, 0x40004040 ;  /* 0x40004040001b7882 */ /* 0x000fe20000000000 */
[----:B------:R-:W-:Y:S02]  /*3300*/  UMOV UR41, 0x40004040 ;  /* 0x4000404000297882 */ /* 0x000fe40000000000 */
[----:B------:R-:W-:Y:S02]  /*3310*/  UIADD3 UR38, UPT, UPT, UR26, 0x2, URZ ;  /* 0x000000021a267890 */ /* 0x000fe4000fffe0ff */
[----:B------:R-:W-:Y:S02]  /*3320*/  UIADD3 UR34, UPT, UPT, UR26, 0x4, URZ ;  /* 0x000000041a227890 */ /* 0x000fe4000fffe0ff */
[----:B------:R-:W-:Y:S01]  /*3330*/  UIADD3 UR30, UPT, UPT, UR26, 0x6, URZ ;  /* 0x000000061a1e7890 */ /* 0x000fe2000fffe0ff */
[----:B------:R2:W-:Y:S01]  /*3340*/  UTCQMMA gdesc[UR26], gdesc[UR28], tmem[UR8], tmem[UR24], idesc[UR25], UP4 ;  /* 0x00ff181c1a0075ea */ /* 0x0005e2000a000308 */
[----:B------:R-:W-:Y:S01]  /*3350*/  UPLOP3.LUT UP4, UPT, UPT, UPT, UPT, 0x80, 0x8 ;  /* 0x000000000008789c */ /* 0x000fe20003f8f070 */
[----:B------:R-:W-:Y:S01]  /*3360*/  UMOV UR39, 0x40004040 ;  /* 0x4000404000277882 */ /* 0x000fe20000000000 */
[----:B------:R-:W-:Y:S01]  /*3370*/  UMOV UR37, 0x40004040 ;  /* 0x4000404000257882 */ /* 0x000fe20000000000 */
[----:B------:R2:W-:Y:S01]  /*3380*/  UTCQMMA gdesc[UR38], gdesc[UR40], tmem[UR8], tmem[UR22], idesc[UR23], UPT ;  /* 0x00ff1628260075ea */ /* 0x0005e2000b800308 */
[----:B------:R-:W-:Y:S01]  /*3390*/  UMOV UR35, 0x40004040 ;  /* 0x4000404000237882 */ /* 0x000fe20000000000 */
[----:B------:R-:W-:Y:S01]  /*33a0*/  UMOV UR33, 0x40004040 ;  /* 0x4000404000217882 */ /* 0x000fe20000000000 */
[----:B------:R-:W-:Y:S01]  /*33b0*/  UMOV UR31, 0x40004040 ;  /* 0x40004040001f7882 */ /* 0x000fe20000000000 */
[----:B------:R2:W-:Y:S01]  /*33c0*/  UTCQMMA gdesc[UR34], gdesc[UR36], tmem[UR8], tmem[UR20], idesc[UR21], UPT ;  /* 0x00ff1424220075ea */ /* 0x0005e2000b800308 */
[----:B------:R2:W-:Y:S01]  /*33d0*/  UTCQMMA gdesc[UR30], gdesc[UR32], tmem[UR8], tmem[UR18], idesc[UR19], UPT ;  /* 0x00ff12201e0075ea */ /* 0x0005e2000b800308 */
[----:B------:R2:W-:Y:S01]  /*33e0*/  UTCBAR [UR6], URZ ;  /* 0x000000ff060073e9 */ /* 0x0005e200080000ff */
[----:B------:R-:W-:Y:S01]  /*33f0*/  UMOV UR17, UR14 ;  /* 0x0000000e00117c82 */ /* 0x000fe20008000000 */
[----:B------:R-:W-:Y:S05]  /*3400*/  BRA.U UP0, `(.L_x_58) ;  /* 0xfffffffd00507547 */ /* 0x000fea000b83ffff */
.L_x_55:
[----:B------:R-:W-:Y:S01]  /*3410*/  UIADD3 UR15, UPT, UPT, UR15, 0x1, URZ ;  /* 0x000000010f0f7890 */ /* 0x000fe2000fffe0ff */
[C---:B------:R-:W-:Y:S01]  /*3420*/  ISETP.NE.AND P0, PT, R10.reuse, 0x2, PT ;  /* 0x000000020a00780c */ /* 0x040fe20003f05270 */
[----:B------:R-:W-:Y:S02]  /*3430*/  UIADD3 UR7, UPT, UPT, UR7, 0x90, URZ ;  /* 0x0000009007077890 */ /* 0x000fe4000fffe0ff */
[----:B------:R-:W-:Y:S01]  /*3440*/  UISETP.NE.AND UP0, UPT, UR15, 0x4, UPT ;  /* 0x000000040f00788c */ /* 0x000fe2000bf05270 */
[----:B-12---:R-:W-:Y:S02]  /*3450*/  SEL R0, RZ, 0x1, P0 ;  /* 0x00000001ff007807 */ /* 0x006fe40000000000 */
[----:B------:R-:W-:Y:S01]  /*3460*/  SEL R10, R10, RZ, P0 ;  /* 0x000000ff0a0a7207 */ /* 0x000fe20000000000 */
[----:B------:R-:W-:Y:S01]  /*3470*/  USEL UR6, URZ, 0x1, UP0 ;  /* 0x00000001ff067887 */ /* 0x000fe20008000000 */
[----:B------:R-:W-:Y:S01]  /*3480*/  LOP3.LUT R9, R9, R0, RZ, 0x3c, !PT ;  /* 0x0000000009097212 */ /* 0x000fe200078e3cff */
[----:B------:R-:W-:Y:S01]  /*3490*/  USEL UR15, UR15, URZ, UP0 ;  /* 0x000000ff0f0f7287 */ /* 0x000fe20008000000 */
[----:B------:R1:W-:Y:S03]  /*34a0*/  UTCBAR [UR7], URZ ;  /* 0x000000ff070073e9 */ /* 0x0003e600080000ff */
[----:B------:R-:W-:Y:S01]  /*34b0*/  LOP3.LUT R11, R11, UR6, RZ, 0x3c, !PT ;  /* 0x000000060b0b7c12 */ /* 0x000fe2000f8e3cff */
[----:B------:R-:W-:Y:S07]  /*34c0*/  @P1 BRA `(.L_x_59) ;  /* 0xfffffff800881947 */ /* 0x000fee000383ffff */
[----:B------:R-:W2:Y:S01]  /*34d0*/  S2UR UR4, SR_CgaCtaId ;  /* 0x00000000000479c3 */ /* 0x000ea20000008800 */
[----:B------:R-:W-:Y:S01]  /*34e0*/  ELECT P0, URZ, PT ;  /* 0x0000000000ff782f */ /* 0x000fe20003800000 */
[----:B------:R-:W-:Y:S01]  /*34f0*/  IMAD.MOV.U32 R0, RZ, RZ, 0x1 ;  /* 0x00000001ff007424 */ /* 0x000fe200078e00ff */
[----:B------:R-:W-:Y:S01]  /*3500*/  UIADD3 UR5, UPT, UPT, UR5, 0xb0, URZ ;  /* 0x000000b005057890 */ /* 0x000fe2000fffe0ff */
[----:B------:R-:W-:Y:S01]  /*3510*/  SHF.L.U32 R3, R11, 0x1f, RZ ;  /* 0x0000001f0b037819 */ /* 0x000fe200000006ff */
[----:B------:R-:W-:-:S03]  /*3520*/  UMOV UR6, 0x40 ;  /* 0x0000004000067882 */ /* 0x000fc60000000000 */
[----:B------:R-:W-:Y:S01]  /*3530*/  UVIRTCOUNT.DEALLOC.SMPOOL 0x80 ;  /* 0x000000800000784c */ /* 0x000fe20000000000 */
[----:B--2---:R-:W-:Y:S02]  /*3540*/  ULEA UR4, UR4, UR6, 0x18 ;  /* 0x0000000604047291 */ /* 0x004fe4000f8ec0ff */
[----:B------:R-:W-:-:S07]  /*3550*/  ULEA UR6, UR15, UR5, 0x3 ;  /* 0x000000050f067291 */ /* 0x000fce000f8e18ff */
[----:B------:R2:W-:Y:S02]  /*3560*/  @P0 STS.U8 [UR4+0x1c], R0 ;  /* 0x00001c00ff000988 */ /* 0x0005e40008000004 */
[----:B------:R-:W4:Y:S02]  /*3570*/  SYNCS.PHASECHK.TRANS64.TRYWAIT P0, [UR6], R3 ;  /* 0x00000003ff0075a7 */ /* 0x000f240008001106 */
[----:B--2-4-:R-:W-:Y:S05]  /*3580*/  @!P0 BRA `(.L_x_60) ;  /* 0x0000004000408947 */ /* 0x014fea0003800000 */
.L_x_125:
[----:B-1----:R-:W-:-:S04]  /*3590*/  UIADD3 UR7, UPT, UPT, UR15, 0x1, URZ ;  /* 0x000000010f077890 */ /* 0x002fc8000fffe0ff */
[----:B------:R-:W-:-:S04]  /*35a0*/  UISETP.NE.AND UP0, UPT, UR7, 0x4, UPT ;  /* 0x000000040700788c */ /* 0x000fc8000bf05270 */
[----:B------:R-:W-:Y:S02]  /*35b0*/  USEL UR8, URZ, 0x1, UP0 ;  /* 0x00000001ff087887 */ /* 0x000fe40008000000 */
[----:B------:R-:W-:-:S04]  /*35c0*/  USEL UR7, UR7, URZ, UP0 ;  /* 0x000000ff07077287 */ /* 0x000fc80008000000 */
[----:B------:R-:W-:Y:S01]  /*35d0*/  ULEA UR6, UR7, UR5, 0x3 ;  /* 0x0000000507067291 */ /* 0x000fe2000f8e18ff */
[----:B------:R-:W-:-:S04]  /*35e0*/  LOP3.LUT R2, R11, UR8, RZ, 0x3c, !PT ;  /* 0x000000080b027c12 */ /* 0x000fc8000f8e3cff */
[----:B--2---:R-:W-:-:S04]  /*35f0*/  SHF.L.U32 R3, R2, 0x1f, RZ ;  /* 0x0000001f02037819 */ /* 0x004fc800000006ff */
[----:B------:R-:W1:Y:S02]  /*3600*/  SYNCS.PHASECHK.TRANS64.TRYWAIT P0, [UR6], R3 ;  /* 0x00000003ff0075a7 */ /* 0x000e640008001106 */
[----:B-1----:R-:W-:Y:S05]  /*3610*/  @!P0 BRA `(.L_x_61) ;  /* 0x0000004000348947 */ /* 0x002fea0003800000 */
.L_x_127:
        /* <DEDUP_REMOVED lines=9> */
.L_x_129:
[----:B------:R-:W-:-:S04]  /*36b0*/  UIADD3 UR7, UPT, UPT, UR7, 0x1, URZ ;  /* 0x0000000107077890 */ /* 0x000fc8000fffe0ff */
[----:B------:R-:W-:-:S04]  /*36c0*/  UISETP.NE.AND UP0, UPT, UR7, 0x4, UPT ;  /* 0x000000040700788c */ /* 0x000fc8000bf05270 */
[----:B------:R-:W-:Y:S02]  /*36d0*/  USEL UR6, URZ, 0x1, UP0 ;  /* 0x00000001ff067887 */ /* 0x000fe40008000000 */
[----:B------:R-:W-:-:S04]  /*36e0*/  USEL UR7, UR7, URZ, UP0 ;  /* 0x000000ff07077287 */ /* 0x000fc80008000000 */
[----:B------:R-:W-:Y:S01]  /*36f0*/  ULEA UR7, UR7, UR5, 0x3 ;  /* 0x0000000507077291 */ /* 0x000fe2000f8e18ff */
[----:B-1----:R-:W-:-:S04]  /*3700*/  LOP3.LUT R3, R2, UR6, RZ, 0x3c, !PT ;  /* 0x0000000602037c12 */ /* 0x002fc8000f8e3cff */
[----:B------:R-:W-:-:S04]  /*3710*/  SHF.L.U32 R3, R3, 0x1f, RZ ;  /* 0x0000001f03037819 */ /* 0x000fc800000006ff */
[----:B------:R-:W1:Y:S02]  /*3720*/  SYNCS.PHASECHK.TRANS64.TRYWAIT P0, [UR7], R3 ;  /* 0x00000003ff0075a7 */ /* 0x000e640008001107 */
[----:B-1----:R-:W-:Y:S05]  /*3730*/  @!P0 BRA `(.L_x_63) ;  /* 0x00000040001c8947 */ /* 0x002fea0003800000 */
.L_x_131:
[----:B------:R-:W-:Y:S01]  /*3740*/  NOP ;  /* 0x0000000000007918 */ /* 0x000fe20000000000 */
[----:B-1----:R-:W1:Y:S01]  /*3750*/  LDS R0, [UR4+0x14] ;  /* 0x00001404ff007984 */ /* 0x002e620008000800 */
[----:B------:R-:W-:Y:S01]  /*3760*/  ULOP3.LUT UR6, UR16, 0xffff, URZ, 0xc0, !UPT ;  /* 0x0000ffff10067892 */ /* 0x000fe2000f8ec0ff */
[----:B------:R-:W-:Y:S01]  /*3770*/  UMOV UR8, 0xffff ;  /* 0x0000ffff00087882 */ /* 0x000fe20000000000 */
[----:B------:R-:W-:Y:S02]  /*3780*/  UMOV UR5, 0x1 ;  /* 0x0000000100057882 */ /* 0x000fe40000000000 */
[----:B------:R-:W-:-:S04]  /*3790*/  USHF.R.U32.HI UR6, URZ, 0x5, UR6 ;  /* 0x00000005ff067899 */ /* 0x000fc80008011606 */
[----:B------:R-:W-:Y:S02]  /*37a0*/  USHF.L.U32 UR8, UR8, UR6, URZ ;  /* 0x0000000608087299 */ /* 0x000fe400080006ff */
[----:B------:R-:W-:-:S04]  /*37b0*/  USHF.L.U32 UR5, UR5, UR6, URZ ;  /* 0x0000000605057299 */ /* 0x000fc800080006ff */
[----:B-1----:R-:W-:-:S04]  /*37c0*/  LOP3.LUT R0, R0, UR8, RZ, 0xc0, !PT ;  /* 0x0000000800007c12 */ /* 0x002fc8000f8ec0ff */
[----:B------:R-:W-:-:S13]  /*37d0*/  ISETP.NE.AND P0, PT, R0, UR8, PT ;  /* 0x0000000800007c0c */ /* 0x000fda000bf05270 */
[----:B------:R-:W-:Y:S05]  /*37e0*/  @P0 BRA `(.L_x_64) ;  /* 0x0000000000580947 */ /* 0x000fea0003800000 */
[----:B------:R-:W1:Y:S02]  /*37f0*/  LDS R0, [UR4+0x18] ;  /* 0x00001804ff007984 */ /* 0x000e640008000800 */
[----:B-1----:R-:W-:-:S04]  /*3800*/  LOP3.LUT R0, R0, UR5, RZ, 0xc0, !PT ;  /* 0x0000000500007c12 */ /* 0x002fc8000f8ec0ff */
[----:B------:R-:W-:-:S13]  /*3810*/  ISETP.NE.AND P0, PT, R0, UR5, PT ;  /* 0x0000000500007c0c */ /* 0x000fda000bf05270 */
[----:B------:R-:W-:Y:S05]  /*3820*/  @P0 BRA `(.L_x_65) ;  /* 0x00000000003c0947 */ /* 0x000fea0003800000 */
[----:B------:R-:W1:Y:S01]  /*3830*/  S2R R2, SR_LANEID ;  /* 0x0000000000027919 */ /* 0x000e620000000000 */
[----:B------:R-:W-:Y:S01]  /*3840*/  ULOP3.LUT UR8, URZ, UR8, URZ, 0x33, !UPT ;  /* 0x00000008ff087292 */ /* 0x000fe2000f8e33ff */
[----:B------:R-:W-:Y:S01]  /*3850*/  LOP3.LUT R4, RZ, UR5, RZ, 0x33, !PT ;  /* 0x00000005ff047c12 */ /* 0x000fe2000f8e33ff */
[----:B------:R-:W-:Y:S02]  /*3860*/  VOTEU.ANY UR7, UPT, PT ;  /* 0x0000000000077886 */ /* 0x000fe400038e0100 */
[----:B------:R-:W-:Y:S01]  /*3870*/  UFLO.U32 UR7, UR7 ;  /* 0x00000007000772bd */ /* 0x000fe200080e0000 */
[----:B------:R-:W2:Y:S01]  /*3880*/  REDUX UR5, R4 ;  /* 0x00000000040573c4 */ /* 0x000ea20000000000 */
[----:B------:R-:W-:-:S06]  /*3890*/  IMAD.U32 R0, RZ, RZ, UR8 ;  /* 0x00000008ff007e24 */ /* 0x000fcc000f8e00ff */
[----:B------:R4:W-:Y:S01]  /*38a0*/  UTCATOMSWS.AND URZ, UR8 ;  /* 0x0000000800ff79e3 */ /* 0x0009e20008000000 */
[----:B------:R-:W3:Y:S01]  /*38b0*/  REDUX UR6, R0 ;  /* 0x00000000000673c4 */ /* 0x000ee20000000000 */
[----:B-1----:R-:W-:Y:S01]  /*38c0*/  ISETP.EQ.U32.AND P0, PT, R2, UR7, PT ;  /* 0x0000000702007c0c */ /* 0x002fe2000bf02070 */
[----:B--2---:R-:W-:Y:S01]  /*38d0*/  IMAD.U32 R2, RZ, RZ, UR5 ;  /* 0x00000005ff027e24 */ /* 0x004fe2000f8e00ff */
[----:B---3--:R-:W-:-:S11]  /*38e0*/  MOV R3, UR6 ;  /* 0x0000000600037c02 */ /* 0x008fd60008000f00 */
[----:B------:R4:W-:Y:S04]  /*38f0*/  @P0 ATOMS.AND RZ, [UR4+0x14], R3 ;  /* 0x00001403ffff098c */ /* 0x0009e8000a800004 */
[----:B------:R4:W-:Y:S01]  /*3900*/  @P0 ATOMS.AND RZ, [UR4+0x18], R2 ;  /* 0x00001802ffff098c */ /* 0x0009e2000a800004 */
[----:B------:R-:W-:Y:S05]  /*3910*/  BRA `(.L_x_66) ;  /* 0x0000000000147947 */ /* 0x000fea0003800000 */
.L_x_65:
[----:B------:R-:W-:Y:S02]  /*3920*/  MOV R2, 0x3940 ;  /* 0x0000394000027802 */ /* 0x000fe40000000f00 */
[----:B---3-5:R-:W-:Y:S05]  /*3930*/  CALL.REL.NOINC `($__internal_0_$__cuda_sm10x_tcgen05_guardrail_trap_col_being_dealloced_not_returned_by_alloc) ;  /* 0x0000004000787944 */ /* 0x028fea0003c00000 */
[----:B------:R-:W-:Y:S05]  /*3940*/  BRA `(.L_x_66) ;  /* 0x0000000000087947 */ /* 0x000fea0003800000 */
.L_x_64:
[----:B------:R-:W-:Y:S02]  /*3950*/  MOV R2, 0x3970 ;  /* 0x0000397000027802 */ /* 0x000fe40000000f00 */
[----:B---3-5:R-:W-:Y:S05]  /*3960*/  CALL.REL.NOINC `($__internal_2_$__cuda_sm10x_tcgen05_guardrail_trap_unallocated_columns_being_dealloced) ;  /* 0x0000004000847944 */ /* 0x028fea0003c00000 */
.L_x_66:
[----:B------:R-:W-:Y:S01]  /*3970*/  NOP ;  /* 0x0000000000007918 */ /* 0x000fe20000000000 */
[----:B----4-:R-:W-:Y:S05]  /*3980*/  EXIT ;  /* 0x000000000000794d */ /* 0x010fea0003800000 */
.L_x_48:
[----:B------:R-:W-:-:S09]  /*3990*/  UISETP.NE.OR UP2, UPT, UR8, 0x3, !UP2 ;  /* 0x000000030800788c */ /* 0x000fd2000d745670 */
[----:B------:R-:W-:Y:S05]  /*39a0*/  BRA.U UP2, `(.L_x_67) ;  /* 0x0000000d02407547 */ /* 0x000fea000b800000 */
[----:B------:R-:W1:Y:S01]  /*39b0*/  LDC R0, c[0x0][0xb30] ;  /* 0x0002cc00ff007b82 */ /* 0x000e620000000800 */
[----:B------:R-:W2:Y:S01]  /*39c0*/  LDCU.64 UR8, c[0x0][0x888] ;  /* 0x00011100ff0877ac */ /* 0x000ea20008000a00 */
[----:B------:R-:W-:Y:S02]  /*39d0*/  HFMA2 R29, -RZ, RZ, 0, 0 ;  /* 0x00000000ff1d7431 */ /* 0x000fe400000001ff */
[----:B------:R-:W-:Y:S01]  /*39e0*/  IMAD.MOV.U32 R31, RZ, RZ, 0x1 ;  /* 0x00000001ff1f7424 */ /* 0x000fe200078e00ff */
[----:B------:R-:W-:Y:S01]  /*39f0*/  MOV R23, 0x1000 ;  /* 0x0000100000177802 */ /* 0x000fe20000000f00 */
[----:B------:R-:W4:Y:S01]  /*3a00*/  LDCU.64 UR4, c[0x0][0x890] ;  /* 0x00011200ff0477ac */ /* 0x000f220008000a00 */
[----:B------:R-:W-:Y:S01]  /*3a10*/  IMAD.MOV.U32 R30, RZ, RZ, RZ ;  /* 0x000000ffff1e7224 */ /* 0x000fe200078e00ff */
[----:B------:R-:W3:Y:S01]  /*3a20*/  LDC R19, c[0x0][0x370] ;  /* 0x0000dc00ff137b82 */ /* 0x000ee20000000800 */
[----:B------:R-:W-:Y:S01]  /*3a30*/  UMOV UR7, 0x400 ;  /* 0x0000040000077882 */ /* 0x000fe20000000000 */
[----:B------:R-:W-:-:S02]  /*3a40*/  UPLOP3.LUT UP1, UPT, UPT, UPT, UPT, 0x40, 0x4 ;  /* 0x000000000004789c */ /* 0x000fc40003f2e870 */
[----:B------:R-:W-:-:S04]  /*3a50*/  ULEA UR7, UR37, UR7, 0x18 ;  /* 0x0000000725077291 */ /* 0x000fc8000f8ec0ff */
[----:B------:R-:W3:Y:S01]  /*3a60*/  LDC R2, c[0x0][0xb0c] ;  /* 0x0002c300ff027b82 */ /* 0x000ee20000000800 */
[----:B------:R-:W-:Y:S02]  /*3a70*/  UIADD3 UR13, UPT, UPT, UR7, 0x48, URZ ;  /* 0x00000048070d7890 */ /* 0x000fe4000fffe0ff */
[----:B--2---:R-:W-:Y:S02]  /*3a80*/  UISETP.NE.U32.AND UP2, UPT, UR8, URZ, UPT ;  /* 0x000000ff0800728c */ /* 0x004fe4000bf45070 */
[----:B------:R-:W-:Y:S02]  /*3a90*/  UIADD3 UR17, UPT, UPT, UR7, 0x40, URZ ;  /* 0x0000004007117890 */ /* 0x000fe4000fffe0ff */
[----:B----4-:R-:W-:Y:S01]  /*3aa0*/  UISETP.NE.U32.AND UP3, UPT, UR4, URZ, UPT ;  /* 0x000000ff0400728c */ /* 0x010fe2000bf65070 */
[----:B------:R-:W2:Y:S01]  /*3ab0*/  LDC R18, c[0x0][0xb20] ;  /* 0x0002c800ff127b82 */ /* 0x000ea20000000800 */
[----:B-1----:R-:W-:Y:S01]  /*3ac0*/  ISETP.NE.AND P1, PT, R0, 0x1, PT ;  /* 0x000000010000780c */ /* 0x002fe20003f25270 */
[----:B------:R-:W-:-:S02]  /*3ad0*/  UISETP.NE.AND.EX UP2, UPT, UR9, URZ, UPT, UP2 ;  /* 0x000000ff0900728c */ /* 0x000fc4000bf45320 */
[----:B------:R-:W-:Y:S02]  /*3ae0*/  UPRMT UR13, UR37, 0x654, UR13 ;  /* 0x00000654250d7896 */ /* 0x000fe4000800000d */
[----:B------:R-:W-:Y:S02]  /*3af0*/  UISETP.NE.AND.EX UP3, UPT, UR5, URZ, UPT, UP3 ;  /* 0x000000ff0500728c */ /* 0x000fe4000bf65330 */
[----:B------:R-:W1:Y:S08]  /*3b00*/  LDC.64 R32, c[0x0][0x348] ;  /* 0x0000d200ff207b82 */ /* 0x000e700000000a00 */
[----:B------:R-:W4:Y:S08]  /*3b10*/  LDC.64 R16, c[0x0][0xb10] ;  /* 0x0002c400ff107b82 */ /* 0x000f300000000a00 */
[----:B------:R-:W1:Y:S08]  /*3b20*/  LDC.64 R6, c[0x0][0xb18] ;  /* 0x0002c600ff067b82 */ /* 0x000e700000000a00 */
[----:B------:R-:W1:Y:S08]  /*3b30*/  LDC.64 R4, c[0x0][0xb28] ;  /* 0x0002ca00ff047b82 */ /* 0x000e700000000a00 */
[----:B--23--:R-:W1:Y:S02]  /*3b40*/  LDC R22, c[0x0][0x374] ;  /* 0x0000dd00ff167b82 */ /* 0x00ce640000000800 */
.L_x_76:
[C---:B------:R-:W-:Y:S02]  /*3b50*/  LEA R0, R30.reuse, UR7, 0x3 ;  /* 0x000000071e007c11 */ /* 0x040fe4000f8e18ff */
[----:B------:R-:W-:Y:S02]  /*3b60*/  SHF.L.U32 R3, R29, 0x1f, RZ ;  /* 0x0000001f1d037819 */ /* 0x000fe400000006ff */
[----:B------:R-:W-:Y:S02]  /*3b70*/  LEA R24, R30, UR7, 0x4 ;  /* 0x000000071e187c11 */ /* 0x000fe4000f8e20ff */
[----:B--2---:R-:W2:Y:S02]  /*3b80*/  SYNCS.PHASECHK.TRANS64.TRYWAIT P0, [R0+URZ+0x70], R3 ;  /* 0x00007003000075a7 */ /* 0x004ea400080011ff */
[----:B--2---:R-:W-:Y:S05]  /*3b90*/  @!P0 BRA `(.L_x_68) ;  /* 0x0000003c001c8947 */ /* 0x004fea0003800000 */
.L_x_132:
[----:B------:R-:W-:Y:S01]  /*3ba0*/  ISETP.GE.AND P0, PT, R40, 0x1, PT ;  /* 0x000000012800780c */ /* 0x000fe20003f06270 */
[----:B------:R-:W3:Y:S01]  /*3bb0*/  LDS.128 R24, [R24+0x100] ;  /* 0x0001000018187984 */ /* 0x000ee20000000c00 */
[----:B--2---:R-:W-:Y:S01]  /*3bc0*/  VIADD R0, R0, 0x80 ;  /* 0x0000008000007836 */ /* 0x004fe20000000000 */
[----:B------:R-:W-:Y:S01]  /*3bd0*/  @!PT LDS RZ, [RZ] ;  /* 0x00000000fffff984 */ /* 0x000fe20000000800 */
[----:B------:R-:W-:Y:S01]  /*3be0*/  @!PT LDS RZ, [RZ] ;  /* 0x00000000fffff984 */ /* 0x000fe20000000800 */
[----:B------:R-:W-:Y:S01]  /*3bf0*/  @!PT LDS RZ, [RZ] ;  /* 0x00000000fffff984 */ /* 0x000fe20000000800 */
[----:B------:R-:W-:Y:S01]  /*3c00*/  @!PT LDS RZ, [RZ] ;  /* 0x00000000fffff984 */ /* 0x000fe20000000800 */
[----:B------:R2:W-:Y:S06]  /*3c10*/  MEMBAR.ALL.CTA ;  /* 0x0000000000007992 */ /* 0x0005ec0000008000 */
[----:B--2---:R-:W2:Y:S01]  /*3c20*/  FENCE.VIEW.ASYNC.S ;  /* 0x00000000000073c6 */ /* 0x004ea20000000000 */
[----:B------:R-:W-:Y:S04]  /*3c30*/  PRMT R0, RZ, 0x654, R0 ;  /* 0x00000654ff007816 */ /* 0x000fe80000000000 */
[----:B--2---:R2:W-:Y:S01]  /*3c40*/  SYNCS.ARRIVE.TRANS64.RED.A1T0 RZ, [R0+URZ], RZ ;  /* 0x000000ff00ff79a7 */ /* 0x0045e200081004ff */
[----:B---3--:R-:W-:Y:S11]  /*3c50*/  LOP3.LUT P3, RZ, R26, 0x1, RZ, 0xc0, !PT ;  /* 0x000000011aff7812 */ /* 0x008ff6000786c0ff */
[----:B------:R-:W-:Y:S02]  /*3c60*/  @!UPT UIADD3 URZ, UPT, UPT, URZ, URZ, URZ ;  /* 0x000000fffffff290 */ /* 0x000fe4000fffe0ff */
[----:B------:R-:W-:Y:S02]  /*3c70*/  @P3 MOV R13, R24 ;  /* 0x00000018000d3202 */ /* 0x000fe40000000f00 */
[----:B------:R-:W-:Y:S01]  /*3c80*/  @P3 LOP3.LUT R8, R25, 0xffff, RZ, 0xc0, !PT ;  /* 0x0000ffff19083812 */ /* 0x000fe200078ec0ff */
[----:B--2---:R-:W-:Y:S06]  /*3c90*/  @!P0 BRA `(.L_x_69) ;  /* 0x0000000000a48947 */ /* 0x004fec0003800000 */
[----:B-1----:R-:W-:Y:S01]  /*3ca0*/  IMAD.HI.U32 R35, R22, R7, RZ ;  /* 0x0000000716237227 */ /* 0x002fe200078e00ff */
[----:B------:R-:W-:Y:S02]  /*3cb0*/  ISETP.NE.AND P0, PT, R6, 0x1, PT ;  /* 0x000000010600780c */ /* 0x000fe40003f05270 */
[----:B------:R-:W-:Y:S01]  /*3cc0*/  ISETP.NE.AND P2, PT, R40, 0x1, PT ;  /* 0x000000012800780c */ /* 0x000fe20003f45270 */
[----:B----4-:R-:W-:Y:S01]  /*3cd0*/  IMAD.HI.U32 R34, R19, R16, RZ ;  /* 0x0000001013227227 */ /* 0x010fe200078e00ff */
[----:B------:R-:W-:Y:S02]  /*3ce0*/  SHF.R.U32.HI R35, RZ, R18, R35 ;  /* 0x00000012ff237219 */ /* 0x000fe40000011623 */
[----:B------:R-:W-:Y:S01]  /*3cf0*/  ISETP.NE.AND P4, PT, R2, 0x1, PT ;  /* 0x000000010200780c */ /* 0x000fe20003f85270 */
[----:B------:R-:W-:Y:S01]  /*3d00*/  IMAD.HI.U32 R36, R13, R16, RZ ;  /* 0x000000100d247227 */ /* 0x000fe200078e00ff */
[----:B------:R-:W-:Y:S02]  /*3d10*/  SHF.R.U32.HI R34, RZ, R17, R34 ;  /* 0x00000011ff227219 */ /* 0x000fe40000011622 */
[----:B------:R-:W-:Y:S01]  /*3d20*/  SEL R3, R22, R35, !P0 ;  /* 0x0000002316037207 */ /* 0x000fe20004000000 */
[C---:B------:R-:W-:Y:S01]  /*3d30*/  IMAD.HI.U32 R35, R8.reuse, R7, RZ ;  /* 0x0000000708237227 */ /* 0x040fe200078e00ff */
[----:B------:R-:W-:Y:S02]  /*3d40*/  SEL R11, R19, R34, !P4 ;  /* 0x00000022130b7207 */ /* 0x000fe40006000000 */
[----:B------:R-:W-:Y:S01]  /*3d50*/  SHF.R.U32.HI R36, RZ, R17, R36 ;  /* 0x00000011ff247219 */ /* 0x000fe20000011624 */
[----:B------:R-:W-:Y:S01]  /*3d60*/  IMAD.HI.U32 R38, R3, R4, RZ ;  /* 0x0000000403267227 */ /* 0x000fe200078e00ff */
[----:B------:R-:W-:Y:S03]  /*3d70*/  SHF.R.U32.HI R35, RZ, R18, R35 ;  /* 0x00000012ff237219 */ /* 0x000fe60000011623 */
[----:B------:R-:W-:Y:S01]  /*3d80*/  IMAD.HI.U32 R34, R11, R4, RZ ;  /* 0x000000040b227227 */ /* 0x000fe200078e00ff */
[----:B------:R-:W-:Y:S02]  /*3d90*/  @P2 SHF.R.U32.HI R3, RZ, R5, R38 ;  /* 0x00000005ff032219 */ /* 0x000fe40000011626 */
[----:B------:R-:W-:Y:S02]  /*3da0*/  SEL R9, R8, R35, !P0 ;  /* 0x0000002308097207 */ /* 0x000fe40004000000 */
[----:B------:R-:W-:Y:S01]  /*3db0*/  @P2 SHF.R.U32.HI R11, RZ, R5, R34 ;  /* 0x00000005ff0b2219 */ /* 0x000fe20000011622 */
[C---:B------:R-:W-:Y:S01]  /*3dc0*/  IMAD R10, R40.reuse, R3, RZ ;  /* 0x00000003280a7224 */ /* 0x040fe200078e02ff */
[----:B------:R-:W-:Y:S01]  /*3dd0*/  SEL R3, R13, R36, !P4 ;  /* 0x000000240d037207 */ /* 0x000fe20006000000 */
[C---:B------:R-:W-:Y:S03]  /*3de0*/  IMAD.HI.U32 R14, R9.reuse, R4, RZ ;  /* 0x00000004090e7227 */ /* 0x040fe600078e00ff */
[----:B------:R-:W-:Y:S01]  /*3df0*/  ISETP.GE.AND P0, PT, R9, R10, PT ;  /* 0x0000000a0900720c */ /* 0x000fe20003f06270 */
[C---:B------:R-:W-:Y:S01]  /*3e00*/  IMAD R12, R40.reuse, R11, RZ ;  /* 0x0000000b280c7224 */ /* 0x040fe200078e02ff */
[-C--:B------:R-:W-:Y:S04]  /*3e10*/  SHF.R.U32.HI R14, RZ, R5.reuse, R14 ;  /* 0x00000005ff0e7219 */ /* 0x080fe8000001160e */
[----:B------:R-:W-:Y:S02]  /*3e20*/  ISETP.GE.OR P0, PT, R3, R12, P0 ;  /* 0x0000000c0300720c */ /* 0x000fe40000706670 */
[----:B------:R-:W-:Y:S05]  /*3e30*/  SEL R15, R9, R14, !P2 ;  /* 0x0000000e090f7207 */ /* 0x000fea0005000000 */
[----:B------:R-:W-:Y:S04]  /*3e40*/  IMAD.MOV R14, RZ, RZ, -R15 ;  /* 0x000000ffff0e7224 */ /* 0x000fe800078e0a0f */
[----:B------:R-:W-:Y:S02]  /*3e50*/  IMAD R14, R40, R14, R9 ;  /* 0x0000000e280e7224 */ /* 0x000fe400078e0209 */
[C---:B------:R-:W-:Y:S05]  /*3e60*/  @!P0 IMAD.HI.U32 R10, R3.reuse, R4, RZ ;  /* 0x00000004030a8227 */ /* 0x040fea00078e00ff */
[----:B------:R-:W-:Y:S04]  /*3e70*/  @!P0 SHF.R.U32.HI R10, RZ, R5, R10 ;  /* 0x00000005ff0a8219 */ /* 0x000fe8000001160a */
[----:B------:R-:W-:Y:S01]  /*3e80*/  @!P0 SEL R0, R3, R10, !P2 ;  /* 0x0000000a03008207 */ /* 0x000fe20005000000 */
[----:B------:R-:W-:Y:S03]  /*3e90*/  IMAD.MOV R10, RZ, RZ, -R3 ;  /* 0x000000ffff0a7224 */ /* 0x000fe600078e0a03 */
[----:B------:R-:W-:Y:S01]  /*3ea0*/  @!P0 IADD3 R15, PT, PT, R15, -R0, RZ ;  /* 0x800000000f0f8210 */ /* 0x000fe20007ffe0ff */
[----:B------:R-:W-:Y:S01]  /*3eb0*/  @!P0 IMAD R0, R11, R14, R0 ;  /* 0x0000000e0b008224 */ /* 0x000fe200078e0200 */
[----:B------:R-:W-:Y:S01]  /*3ec0*/  IADD3 R11, PT, PT, -R9, RZ, RZ ;  /* 0x000000ff090b7210 */ /* 0x000fe20007ffe1ff */
[----:B------:R-:W-:Y:S02]  /*3ed0*/  IMAD R13, R2, R10, R13 ;  /* 0x0000000a020d7224 */ /* 0x000fe400078e020d */
[----:B------:R-:W-:Y:S02]  /*3ee0*/  @!P0 IMAD R9, R15, R40, R3 ;  /* 0x000000280f098224 */ /* 0x000fe400078e0203 */
[----:B------:R-:W-:Y:S02]  /*3ef0*/  @!P0 IMAD.MOV.U32 R3, RZ, RZ, R0 ;  /* 0x000000ffff038224 */ /* 0x000fe400078e0000 */
[----:B------:R-:W-:Y:S02]  /*3f00*/  IMAD R8, R6, R11, R8 ;  /* 0x0000000b06087224 */ /* 0x000fe400078e0208 */
[----:B------:R-:W-:Y:S02]  /*3f10*/  IMAD R13, R3, R2, R13 ;  /* 0x00000002030d7224 */ /* 0x000fe400078e020d */
[----:B------:R-:W-:Y:S02]  /*3f20*/  IMAD R8, R9, R6, R8 ;  /* 0x0000000609087224 */ /* 0x000fe400078e0208 */
.L_x_69:
[----:B------:R-:W-:Y:S05]  /*3f30*/  BRA.U UP1, `(.L_x_70) ;  /* 0x0000000101107547 */ /* 0x000fea000b800000 */
[----:B------:R-:W-:Y:S04]  /*3f40*/  MOV R0, UR6 ;  /* 0x0000000600007c02 */ /* 0x000fe80008000f00 */
[----:B------:R-:W-:Y:S04]  /*3f50*/  SHF.L.U32 R3, R0, 0x1f, RZ ;  /* 0x0000001f00037819 */ /* 0x000fe800000006ff */
[----:B------:R-:W2:Y:S02]  /*3f60*/  SYNCS.PHASECHK.TRANS64.TRYWAIT P0, [UR7+0x68], R3 ;  /* 0x00006803ff0075a7 */ /* 0x000ea40008001107 */
[----:B--2---:R-:W-:Y:S05]  /*3f70*/  @!P0 BRA `(.L_x_71) ;  /* 0x0000003800388947 */ /* 0x004fea0003800000 */
.L_x_70:
[----:B------:R-:W-:Y:S02]  /*3f80*/  R2UR UR19, R21 ;  /* 0x00000000151372ca */ /* 0x000fe400000e0000 */
[----:B------:R-:W-:Y:S02]  /*3f90*/  R2UR UR18, R20 ;  /* 0x00000000141272ca */ /* 0x000fe400000e0000 */
[----:B------:R-:W-:Y:S02]  /*3fa0*/  ISETP.NE.U32.AND P2, PT, RZ, UR4, PT ;  /* 0x00000004ff007c0c */ /* 0x000fe4000bf45070 */
[----:B------:R-:W-:Y:S02]  /*3fb0*/  SHF.L.U32 R12, R31, 0x1f, RZ ;  /* 0x0000001f1f0c7819 */ /* 0x000fe400000006ff */
[----:B------:R-:W-:Y:S05]  /*3fc0*/  ISETP.NE.AND.EX P2, PT, RZ, UR5, PT, P2 ;  /* 0x00000005ff007c0c */ /* 0x000fea000bf45320 */
[----:B------:R-:W-:Y:S02]  /*3fd0*/  USHF.L.U32 UR19, UR19, 0x6, URZ ;  /* 0x0000000613137899 */ /* 0x000fe400080006ff */
[----:B------:R-:W-:Y:S01]  /*3fe0*/  USHF.L.U32 UR18, UR18, 0x7, URZ ;  /* 0x0000000712127899 */ /* 0x000fe200080006ff */
[----:B------:R-:W-:Y:S11]  /*3ff0*/  BRA.U !UP3, `(.L_x_72) ;  /* 0x000000010b347547 */ /* 0x000ff6000b800000 */
[----:B------:R-:W-:Y:S01]  /*4000*/  UPLOP3.LUT UP0, UPT, UPT, UPT, UP2, 0x80, 0x8 ;  /* 0x000000000008789c */ /* 0x000fe20003f0f020 */
[----:B--2---:R-:W-:Y:S02]  /*4010*/  HFMA2 R0, -RZ, RZ, 0, 5.9604644775390625e-08 ;  /* 0x00000001ff007431 */ /* 0x004fe400000001ff */
[----:B------:R-:W-:Y:S03]  /*4020*/  IMAD.MOV.U32 R95, RZ, RZ, 0x1 ;  /* 0x00000001ff5f7424 */ /* 0x000fe600078e00ff */
[----:B------:R-:W-:Y:S05]  /*4030*/  PLOP3.LUT P0, PT, PT, PT, UP0, 0x80, 0x8 ;  /* 0x000000000008781c */ /* 0x000fea0003f0f008 */
[----:B------:R-:W2:Y:S01]  /*4040*/  @UP0 LDCU.64 UR10, c[0x0][0x888] ;  /* 0x00011100ff0a07ac */ /* 0x000ea20008000a00 */
[----:B------:R-:W-:Y:S07]  /*4050*/  @UP0 UIMAD UR8, UR36, UR4, URZ ;  /* 0x00000004240802a4 */ /* 0x000fee000f8e02ff */
[----:B------:R-:W-:Y:S01]  /*4060*/  @!P0 PRMT R95, R0, 0x7610, R95 ;  /* 0x00007610005f8816 */ /* 0x000fe2000000005f */
[----:B--2---:R-:W-:Y:S03]  /*4070*/  @UP0 UIMAD.WIDE UR10, UR8, 0x4, UR10 ;  /* 0x00000004080a08a5 */ /* 0x004fe6000f8e020a */
[----:B------:R-:W2:Y:S03]  /*4080*/  @!UP0 LDCU UR8, c[0x0][0x880] ;  /* 0x00011000ff0887ac */ /* 0x000ea60008000800 */
[----:B------:R-:W-:Y:S01]  /*4090*/  IMAD.U32 R10, RZ, RZ, UR10 ;  /* 0x0000000aff0a7e24 */ /* 0x000fe2000f8e00ff */
[----:B------:R-:W-:Y:S05]  /*40a0*/  MOV R11, UR11 ;  /* 0x0000000b000b7c02 */ /* 0x000fea0008000f00 */
[----:B-----5:R3:W5:Y:S02]  /*40b0*/  @P0 LDG.E R49, desc[UR46][R10.64] ;  /* 0x0000002e0a310981 */ /* 0x020764000c1e1900 */
[----:B--23--:R-:W-:Y:S07]  /*40c0*/  @!P0 IMAD.U32 R49, RZ, RZ, UR8 ;  /* 0x00000008ff318e24 */ /* 0x00cfee000f8e00ff */
.L_x_72:
[----:B-----5:R-:W-:Y:S01]  /*40d0*/  @!P2 FSETP.EQ.AND P0, PT, R49, RZ, PT ;  /* 0x000000ff3100a20b */ /* 0x020fe20003f02000 */
[----:B------:R-:W-:Y:S01]  /*40e0*/  @!UPT UIADD3 URZ, UPT, UPT, URZ, URZ, URZ ;  /* 0x000000fffffff290 */ /* 0x000fe2000fffe0ff */
[----:B------:R-:W-:Y:S11]  /*40f0*/  @!P2 BRA `(.L_x_73) ;  /* 0x000000000014a947 */ /* 0x000ff60003800000 */
[----:B------:R-:W-:Y:S02]  /*4100*/  LOP3.LUT P2, RZ, R95, 0xff, RZ, 0xc0, !PT ;  /* 0x000000ff5fff7812 */ /* 0x000fe4000784c0ff */
[----:B------:R-:W-:Y:S04]  /*4110*/  PLOP3.LUT P0, PT, PT, PT, UP0, 0x80, 0x8 ;  /* 0x000000000008781c */ /* 0x000fe80003f0f008 */
[----:B------:R-:W-:Y:S07]  /*4120*/  PLOP3.LUT P0, PT, P0, PT, PT, 0x8, 0x80 ;  /* 0x000000000080781c */ /* 0x000fee000070e170 */
[----:B------:R-:W-:Y:S11]  /*4130*/  @P2 FSETP.EQ.AND P0, PT, R49, RZ, PT ;  /* 0x000000ff3100220b */ /* 0x000ff60003f02000 */
[----:B------:R-:W-:Y:S02]  /*4140*/  @!UPT UIADD3 URZ, UPT, UPT, URZ, URZ, URZ ;  /* 0x000000fffffff290 */ /* 0x000fe4000fffe0ff */
.L_x_73:
[----:B------:R-:W3:Y:S01]  /*4150*/  SYNCS.PHASECHK.TRANS64.TRYWAIT P2, [UR7+0x50], R12 ;  /* 0x0000500cff0075a7 */ /* 0x000ee20008041107 */
[----:B------:R-:W-:Y:S04]  /*4160*/  ELECT P4, URZ, PT ;  /* 0x0000000000ff782f */ /* 0x000fe80003880000 */
[----:B------:R-:W-:Y:S11]  /*4170*/  PLOP3.LUT P4, PT, P0, P4, PT, 0xf2, 0x2f ;  /* 0x00000000002f781c */ /* 0x000ff60000789e72 */
[----:B------:R-:W-:Y:S02]  /*4180*/  @!UPT UIADD3 URZ, UPT, UPT, URZ, URZ, URZ ;  /* 0x000000fffffff290 */ /* 0x000fe4000fffe0ff */
[----:B-1----:R-:W-:Y:S05]  /*4190*/  @!P4 IADD3 R21, P0, PT, R32, 0x580, RZ ;  /* 0x000005802015c810 */ /* 0x002fea0007f1e0ff */
[----:B------:R-:W-:Y:S01]  /*41a0*/  @!P4 IMAD.X R20, RZ, RZ, R33, P0 ;  /* 0x000000ffff14c224 */ /* 0x000fe200000e0621 */
[----:B---3--:R-:W-:Y:S07]  /*41b0*/  @!P2 BRA `(.L_x_74) ;  /* 0x0000003400c0a947 */ /* 0x008fee0003800000 */
.L_x_135:
[----:B------:R-:W3:Y:S01]  /*41c0*/  LDC.64 R14, c[0x0][0xb10] ;  /* 0x0002c400ff0e7b82 */ /* 0x000ee20000000a00 */
[----:B------:R-:W-:Y:S01]  /*41d0*/  @!P4 R2UR UR8, R20 ;  /* 0x000000001408c2ca */ /* 0x000fe200000e0000 */
[----:B------:R-:W-:Y:S01]  /*41e0*/  VOTEU.ALL UP1, P4 ;  /* 0x0000000000ff7886 */ /* 0x000fe20002020000 */
[----:B------:R-:W-:Y:S01]  /*41f0*/  @!P4 R2UR UR9, R21 ;  /* 0x000000001509c2ca */ /* 0x000fe200000e0000 */
[----:B------:R-:W-:Y:S01]  /*4200*/  UMOV UR10, 0x0 ;  /* 0x00000000000a7882 */ /* 0x000fe20000000000 */
[----:B------:R-:W-:Y:S03]  /*4210*/  UMOV UR11, 0x10000000 ;  /* 0x10000000000b7882 */ /* 0x000fe60000000000 */
[----:B------:R-:W5:Y:S01]  /*4220*/  LDC.64 R10, c[0x0][0xb18] ;  /* 0x0002c600ff0a7b82 */ /* 0x000f620000000a00 */
[----:B------:R-:W-:Y:S01]  /*4230*/  @!UP1 UIADD3 UR16, UPT, UPT, UR7, 0x200, URZ ;  /* 0x0000020007109890 */ /* 0x000fe2000fffe0ff */
[----:B------:R-:W-:Y:S01]  /*4240*/  @P3 SHF.R.U32.HI R28, RZ, 0x10, R25 ;  /* 0x00000010ff1c3819 */ /* 0x000fe20000011619 */
[----:B------:R-:W-:Y:S01]  /*4250*/  VOTEU.ALL UP1, P4 ;  /* 0x0000000000ff7886 */ /* 0x000fe20002020000 */
[----:B------:R-:W-:Y:S01]  /*4260*/  UMOV UR20, UR36 ;  /* 0x0000002400147c82 */ /* 0x000fe20008000000 */
[----:B------:R-:W-:Y:S03]  /*4270*/  VIADD R30, R30, 0x1 ;  /* 0x000000011e1e7836 */ /* 0x000fe60000000000 */
[----:B--2---:R-:W2:Y:S01]  /*4280*/  @!P1 LDC R0, c[0x0][0xb20] ;  /* 0x0002c800ff009b82 */ /* 0x004ea20000000800 */
[----:B------:R-:W-:Y:S01]  /*4290*/  IMAD.U32 R21, RZ, RZ, UR8 ;  /* 0x00000008ff157e24 */ /* 0x000fe2000f8e00ff */
[----:B------:R-:W-:Y:S06]  /*42a0*/  UPRMT UR8, UR37, 0x654, UR17 ;  /* 0x0000065425087896 */ /* 0x000fec0008000011 */
[----:B-1----:R-:W1:Y:S01]  /*42b0*/  @!P1 LDC R3, c[0x0][0xb0c] ;  /* 0x0002c300ff039b82 */ /* 0x002e620000000800 */
[----:B------:R-:W-:Y:S01]  /*42c0*/  IMAD.U32 R20, RZ, RZ, UR9 ;  /* 0x00000009ff147e24 */ /* 0x000fe2000f8e00ff */
[----:B------:R-:W-:Y:S04]  /*42d0*/  @!P4 R2UR UR15, R21 ;  /* 0x00000000150fc2ca */ /* 0x000fe800000e0000 */
[----:B------:R-:W-:Y:S01]  /*42e0*/  @!P4 R2UR UR14, R20 ;  /* 0x00000000140ec2ca */ /* 0x000fe200000e0000 */
[----:B------:R-:W-:Y:S11]  /*42f0*/  @!P4 IMAD.MOV.U32 R20, RZ, RZ, 0x1000 ;  /* 0x00001000ff14c424 */ /* 0x000ff600078e00ff */
[----:B------:R-:W-:Y:S01]  /*4300*/  @!UPT UIADD3 URZ, UPT, UPT, URZ, URZ, URZ ;  /* 0x000000fffffff290 */ /* 0x000fe2000fffe0ff */
[----:B------:R1:W-:Y:S01]  /*4310*/  @!UP1 UTMALDG.3D [UR16], [UR14], desc[UR10] ;  /* 0x00000a100e0095b4 */ /* 0x0003e20008011000 */
[----:B------:R1:W-:Y:S02]  /*4320*/  @!P4 SYNCS.ARRIVE.TRANS64.RED.A0TR RZ, [UR7+0x40], R20 ;  /* 0x00004014ffffc9a7 */ /* 0x0003e40008300407 */
[----:B-1----:R-:W-:Y:S01]  /*4330*/  @!P1 ISETP.NE.AND P2, PT, R3, 0x1, PT ;  /* 0x000000010300980c */ /* 0x002fe20003f45270 */
[C---:B---3--:R-:W-:Y:S01]  /*4340*/  @!P1 IMAD.HI.U32 R14, R13.reuse, R14, RZ ;  /* 0x0000000e0d0e9227 */ /* 0x048fe200078e00ff */
[----:B-----5:R-:W-:Y:S03]  /*4350*/  @!P1 ISETP.NE.AND P0, PT, R10, 0x1, PT ;  /* 0x000000010a00980c */ /* 0x020fe60003f05270 */
[C---:B------:R-:W-:Y:S01]  /*4360*/  @!P1 IMAD.HI.U32 R11, R8.reuse, R11, RZ ;  /* 0x0000000b080b9227 */ /* 0x040fe200078e00ff */
[----:B------:R-:W-:Y:S04]  /*4370*/  @!P1 SHF.R.U32.HI R14, RZ, R15, R14 ;  /* 0x0000000fff0e9219 */ /* 0x000fe8000001160e */
[----:B--2---:R-:W-:Y:S01]  /*4380*/  @!P1 SHF.R.U32.HI R9, RZ, R0, R11 ;  /* 0x00000000ff099219 */ /* 0x004fe2000001160b */
[----:B------:R-:W-:Y:S01]  /*4390*/  SYNCS.ARRIVE.TRANS64.RED.A1T0 RZ, [UR8], RZ ;  /* 0x000000ffffff79a7 */ /* 0x000fe20008100408 */
[----:B------:R-:W-:Y:S02]  /*43a0*/  @!P1 SEL R14, R13, R14, !P2 ;  /* 0x0000000e0d0e9207 */ /* 0x000fe40005000000 */
[----:B------:R-:W-:Y:S01]  /*43b0*/  @!P1 SEL R9, R8, R9, !P0 ;  /* 0x0000000908099207 */ /* 0x000fe20004000000 */
[----:B------:R-:W1:Y:S04]  /*43c0*/  SYNCS.PHASECHK.TRANS64.TRYWAIT P5, [UR7+0x58], R12 ;  /* 0x0000580cff0075a7 */ /* 0x000e6800080a1107 */
[----:B------:R-:W-:Y:S02]  /*43d0*/  @!P1 IMAD.IADD R0, R9, 0x1, -R14 ;  /* 0x0000000109009824 */ /* 0x000fe400078e0a0e */
[----:B------:R-:W-:Y:S02]  /*43e0*/  @!P1 IMAD.IADD R9, R14, 0x1, -R9 ;  /* 0x000000010e099824 */ /* 0x000fe400078e0a09 */
[----:B------:R-:W-:Y:S02]  /*43f0*/  @!P1 IMAD R13, R0, R3, R13 ;  /* 0x00000003000d9224 */ /* 0x000fe400078e020d */
[----:B------:R-:W-:Y:S01]  /*4400*/  @!P1 IMAD R8, R9, R10, R8 ;  /* 0x0000000a09089224 */ /* 0x000fe200078e0208 */
[----:B-1----:R-:W-:Y:S06]  /*4410*/  @!P5 BRA `(.L_x_75) ;  /* 0x000000340040d947 */ /* 0x002fec0003800000 */
.L_x_137:
[----:B-1----:R-:W-:Y:S01]  /*4420*/  @!P4 IADD3 R3, P0, PT, R32, 0x580, RZ ;  /* 0x000005802003c810 */ /* 0x002fe20007f1e0ff */
[----:B------:R-:W-:Y:S01]  /*4430*/  VOTEU.ALL UP1, P4 ;  /* 0x0000000000ff7886 */ /* 0x000fe20002020000 */
[----:B------:R-:W-:Y:S01]  /*4440*/  UMOV UR20, 0x0 ;  /* 0x0000000000147882 */ /* 0x000fe20000000000 */
[----:B------:R-:W-:Y:S01]  /*4450*/  UMOV UR21, 0x10000000 ;  /* 0x1000000000157882 */ /* 0x000fe20000000000 */
[----:B------:R-:W-:Y:S01]  /*4460*/  @!P4 R2UR UR9, R3 ;  /* 0x000000000309c2ca */ /* 0x000fe200000e0000 */
[----:B------:R-:W-:Y:S01]  /*4470*/  @!P4 IMAD.X R0, RZ, RZ, R33, P0 ;  /* 0x000000ffff00c224 */ /* 0x000fe200000e0621 */
[----:B------:R-:W-:Y:S01]  /*4480*/  @!UP1 UIADD3 UR10, UPT, UPT, UR18, 0x40, URZ ;  /* 0x00000040120a9890 */ /* 0x000fe2000fffe0ff */
[----:B------:R-:W-:Y:S01]  /*4490*/  ISETP.NE.AND P0, PT, R30, 0x2, PT ;  /* 0x000000021e00780c */ /* 0x000fe20003f05270 */
[----:B------:R-:W-:Y:S01]  /*44a0*/  UMOV UR11, UR19 ;  /* 0x00000013000b7c82 */ /* 0x000fe20008000000 */
[----:B------:R-:W-:Y:S01]  /*44b0*/  UMOV UR12, UR36 ;  /* 0x00000024000c7c82 */ /* 0x000fe20008000000 */
[----:B------:R-:W-:Y:S01]  /*44c0*/  @!P4 R2UR UR8, R0 ;  /* 0x000000000008c2ca */ /* 0x000fe200000e0000 */
[----:B------:R-:W-:Y:S01]  /*44d0*/  IMAD.IADD R20, R8, 0x1, R94 ;  /* 0x0000000108147824 */ /* 0x000fe200078e025e */
[----:B------:R-:W-:Y:S01]  /*44e0*/  @P3 R2UR UR36, R28 ;  /* 0x000000001c2432ca */ /* 0x000fe200000e0000 */
[----:B------:R-:W-:Y:S01]  /*44f0*/  IMAD.IADD R21, R13, 0x1, R96 ;  /* 0x000000010d157824 */ /* 0x000fe200078e0260 */
[----:B------:R-:W-:Y:S02]  /*4500*/  SEL R0, RZ, 0x1, P0 ;  /* 0x00000001ff007807 */ /* 0x000fe40000000000 */
[----:B------:R-:W-:Y:S01]  /*4510*/  LOP3.LUT R31, R31, 0x1, RZ, 0x3c, !PT ;  /* 0x000000011f1f7812 */ /* 0x000fe200078e3cff */
[----:B------:R-:W-:Y:S01]  /*4520*/  IMAD.U32 R10, RZ, RZ, UR9 ;  /* 0x00000009ff0a7e24 */ /* 0x000fe2000f8e00ff */
[----:B------:R-:W-:Y:S01]  /*4530*/  @!UP1 UIADD3 UR9, UPT, UPT, UR7, 0x48, URZ ;  /* 0x0000004807099890 */ /* 0x000fe2000fffe0ff */
[----:B------:R-:W-:Y:S02]  /*4540*/  LOP3.LUT R29, R29, R0, RZ, 0x3c, !PT ;  /* 0x000000001d1d7212 */ /* 0x000fe400078e3cff */
[----:B------:R-:W-:Y:S02]  /*4550*/  SEL R30, R30, RZ, P0 ;  /* 0x000000ff1e1e7207 */ /* 0x000fe40000000000 */
[----:B------:R-:W-:Y:S01]  /*4560*/  IMAD.U32 R11, RZ, RZ, UR8 ;  /* 0x00000008ff0b7e24 */ /* 0x000fe2000f8e00ff */
[----:B------:R-:W-:Y:S01]  /*4570*/  @!P4 R2UR UR14, R10 ;  /* 0x000000000a0ec2ca */ /* 0x000fe200000e0000 */
[----:B------:R-:W-:Y:S01]  /*4580*/  @!UP1 UIADD3 UR8, UPT, UPT, UR7, 0x1200, URZ ;  /* 0x0000120007089890 */ /* 0x000fe2000fffe0ff */
[----:B------:R-:W-:Y:S02]  /*4590*/  VOTEU.ALL UP1, P4 ;  /* 0x0000000000ff7886 */ /* 0x000fe40002020000 */
[----:B------:R-:W-:Y:S11]  /*45a0*/  @!P4 R2UR UR15, R11 ;  /* 0x000000000b0fc2ca */ /* 0x000ff600000e0000 */
[----:B------:R-:W-:Y:S02]  /*45b0*/  @!UPT UIADD3 URZ, UPT, UPT, URZ, URZ, URZ ;  /* 0x000000fffffff290 */ /* 0x000fe4000fffe0ff */
[----:B------:R2:W-:Y:S01]  /*45c0*/  @!UP1 UTMALDG.3D [UR8], [UR14], desc[UR20] ;  /* 0x000014080e0095b4 */ /* 0x0005e20008011000 */
[----:B------:R2:W-:Y:S01]  /*45d0*/  @!P4 SYNCS.ARRIVE.TRANS64.RED.A0TR RZ, [UR7+0x48], R23 ;  /* 0x00004817ffffc9a7 */ /* 0x0005e20008300407 */
[----:B------:R-:W-:Y:S01]  /*45e0*/  UPLOP3.LUT UP1, UPT, UPT, UPT, UPT, 0x80, 0x8 ;  /* 0x000000000008789c */ /* 0x000fe20003f2f070 */
[----:B------:R-:W-:Y:S01]  /*45f0*/  SYNCS.ARRIVE.TRANS64.RED.A1T0 RZ, [UR13], RZ ;  /* 0x000000ffffff79a7 */ /* 0x000fe2000810040d */
[----:B------:R-:W-:Y:S09]  /*4600*/  @P3 BRA `(.L_x_76) ;  /* 0xfffffff400503947 */ /* 0x000ff2000383ffff */
[----:B------:R-:W-:-:S04]  /*4610*/  SHF.L.U32 R3, R31, 0x1f, RZ ;  /* 0x0000001f1f037819 */ /* 0x000fc800000006ff */
[----:B------:R-:W1:Y:S02]  /*4620*/  SYNCS.PHASECHK.TRANS64.TRYWAIT P0, [UR7+0x50], R3 ;  /* 0x00005003ff0075a7 */ /* 0x000e640008001107 */
[----:B-1----:R-:W-:Y:S05]  /*4630*/  @!P0 BRA `(.L_x_77) ;  /* 0x0000003000d08947 */ /* 0x002fea0003800000 */
.L_x_139:
[----:B-1----:R-:W-:-:S07]  /*4640*/  MOV R0, UR7 ;  /* 0x0000000700007c02 */ /* 0x002fce0008000f00 */
.L_x_78:
[----:B-1----:R-:W-:-:S04]  /*4650*/  SHF.L.U32 R3, R31, 0x1f, RZ ;  /* 0x0000001f1f037819 */ /* 0x002fc800000006ff */
[----:B------:R1:W3:Y:S03]  /*4660*/  SYNCS.PHASECHK.TRANS64.TRYWAIT P0, [R0+URZ+0x58], R3 ;  /* 0x00005803000075a7 */ /* 0x0002e600080011ff */
[----:B---3--:R-:W-:Y:S05]  /*4670*/  @!P0 NANOSLEEP.SYNCS 0x989680 ;  /* 0x009896800000895d */ /* 0x008fea0003900000 */
[----:B------:R-:W3:Y:S02]  /*4680*/  @!P0 SYNCS.PHASECHK.TRANS64 P0, [R0+URZ+0x58], R3 ;  /* 0x00005803000085a7 */ /* 0x000ee400080010ff */
[----:B--23--:R-:W-:Y:S05]  /*4690*/  @P0 EXIT ;  /* 0x000000000000094d */ /* 0x00cfea0003800000 */
[----:B------:R-:W-:Y:S05]  /*46a0*/  BRA `(.L_x_78) ;  /* 0xfffffffc00e87947 */ /* 0x000fea000383ffff */
.L_x_67:
[----:B------:R-:W-:-:S06]  /*46b0*/  UISETP.GE.AND UP1, UPT, UR8, 0x4, UPT ;  /* 0x000000040800788c */ /* 0x000fcc000bf26270 */
[----:B------:R-:W-:-:S13]  /*46c0*/  PLOP3.LUT P0, PT, PT, PT, UP1, 0x80, 0x8 ;  /* 0x000000000008781c */ /* 0x000fda0003f0f018 */
[----:B------:R-:W-:Y:S05]  /*46d0*/  @!P0 EXIT ;  /* 0x000000000000894d */ /* 0x000fea0003800000 */
[----:B------:R-:W-:Y:S01]  /*46e0*/  BAR.SYNC.DEFER_BLOCKING 0x6, 0xa0 ;  /* 0x0182800000007b1d */ /* 0x000fe20000010000 */
[C---:B------:R-:W-:Y:S01]  /*46f0*/  IMAD.SHL.U32 R7, R108.reuse, 0x40, RZ ;  /* 0x000000406c077824 */ /* 0x040fe200078e00ff */
[C---:B------:R-:W-:Y:S01]  /*4700*/  LOP3.LUT R110, R108.reuse, 0x60, RZ, 0xc0, !PT ;  /* 0x000000606c6e7812 */ /* 0x040fe200078ec0ff */
[C---:B------:R-:W-:Y:S01]  /*4710*/  IMAD.SHL.U32 R100, R108.reuse, 0x20, RZ ;  /* 0x000000206c647824 */ /* 0x040fe200078e00ff */
[----:B------:R-:W-:Y:S01]  /*4720*/  CS2R R106, SRZ ;  /* 0x00000000006a7805 */ /* 0x000fe2000001ff00 */
[C---:B------:R-:W-:Y:S01]  /*4730*/  IMAD.SHL.U32 R0, R108.reuse, 0x2, RZ ;  /* 0x000000026c007824 */ /* 0x040fe200078e00ff */
[----:B------:R-:W-:Y:S02]  /*4740*/  UMOV UR49, 0x400 ;  /* 0x0000040000317882 */ /* 0x000fe40000000000 */
[----:B------:R-:W1:Y:S01]  /*4750*/  LDC R99, c[0x0][0x370] ;  /* 0x0000dc00ff637b82 */ /* 0x000e620000000800 */
[----:B------:R-:W-:Y:S01]  /*4760*/  ULEA UR49, UR37, UR49, 0x18 ;  /* 0x0000003125317291 */ /* 0x000fe2000f8ec0ff */
[----:B------:R-:W-:Y:S01]  /*4770*/  LOP3.LUT R5, R7, 0x180, RZ, 0xc0, !PT ;  /* 0x0000018007057812 */ /* 0x000fe200078ec0ff */
[----:B------:R-:W-:Y:S01]  /*4780*/  IMAD.U32 R46, R108, 0x10000, RZ ;  /* 0x000100006c2e7824 */ /* 0x000fe200078e00ff */
[----:B------:R-:W-:Y:S01]  /*4790*/  LOP3.LUT R100, R100, 0xc00, RZ, 0xc0, !PT ;  /* 0x00000c0064647812 */ /* 0x000fe200078ec0ff */
[----:B------:R-:W-:Y:S01]  /*47a0*/  UIADD3 UR4, UPT, UPT, UR49, 0x2200, URZ ;  /* 0x0000220031047890 */ /* 0x000fe2000fffe0ff */
[----:B------:R-:W-:Y:S01]  /*47b0*/  LOP3.LUT R0, R5, 0x20, R0, 0xf8, !PT ;  /* 0x0000002005007812 */ /* 0x000fe200078ef800 */
[----:B------:R-:W-:Y:S01]  /*47c0*/  IMAD.SHL.U32 R5, R108, 0x8, RZ ;  /* 0x000000086c057824 */ /* 0x000fe200078e00ff */
[----:B------:R-:W2:Y:S01]  /*47d0*/  LDC R42, c[0x0][0xb0c] ;  /* 0x0002c300ff2a7b82 */ /* 0x000ea20000000800 */
[----:B------:R-:W-:Y:S01]  /*47e0*/  LOP3.LUT R100, R100, 0x40, R7, 0xf8, !PT ;  /* 0x0000004064647812 */ /* 0x000fe200078ef807 */
[----:B------:R-:W-:Y:S01]  /*47f0*/  IMAD.MOV.U32 R44, RZ, RZ, RZ ;  /* 0x000000ffff2c7224 */ /* 0x000fe200078e00ff */
[----:B------:R-:W-:Y:S01]  /*4800*/  LOP3.LUT R46, R46, 0x600000, RZ, 0xc0, !PT ;  /* 0x006000002e2e7812 */ /* 0x000fe200078ec0ff */
[----:B------:R-:W-:Y:S01]  /*4810*/  IMAD.MOV.U32 R112, RZ, RZ, RZ ;  /* 0x000000ffff707224 */ /* 0x000fe200078e00ff */
[----:B------:R-:W-:-:S02]  /*4820*/  LOP3.LUT R108, R108, 0x2, RZ, 0xc0, !PT ;  /* 0x000000026c6c7812 */ /* 0x000fc400078ec0ff */
[----:B------:R-:W-:Y:S02]  /*4830*/  CS2R R104, SRZ ;  /* 0x0000000000687805 */ /* 0x000fe4000001ff00 */
[----:B------:R-:W-:Y:S01]  /*4840*/  LOP3.LUT R5, R0, 0x30, R5, 0x78, !PT ;  /* 0x0000003000057812 */ /* 0x000fe200078e7805 */
[----:B------:R-:W4:Y:S01]  /*4850*/  LDC R97, c[0x0][0xb20] ;  /* 0x0002c800ff617b82 */ /* 0x000f220000000800 */
[----:B------:R-:W3:Y:S01]  /*4860*/  LDS R3, [UR49+0x120] ;  /* 0x00012031ff037984 */ /* 0x000ee20008000800 */
[----:B------:R-:W-:Y:S01]  /*4870*/  LOP3.LUT R100, R100, 0x200, R7, 0xf8, !PT ;  /* 0x0000020064647812 */ /* 0x000fe200078ef807 */
[----:B------:R-:W-:Y:S01]  /*4880*/  IMAD.MOV R102, RZ, RZ, -R108 ;  /* 0x000000ffff667224 */ /* 0x000fe200078e0a6c */
[----:B------:R-:W1:Y:S01]  /*4890*/  LDCU.64 UR52, c[0x0][0x348] ;  /* 0x00006900ff3477ac */ /* 0x000e620008000a00 */
[----:B------:R-:W-:Y:S01]  /*48a0*/  IMAD.U32 R109, RZ, RZ, UR4 ;  /* 0x00000004ff6d7e24 */ /* 0x000fe2000f8e00ff */
[----:B------:R-:W-:Y:S02]  /*48b0*/  LOP3.LUT R100, R100, R5, RZ, 0xfc, !PT ;  /* 0x0000000564647212 */ /* 0x000fe400078efcff */
[----:B------:R-:W1:Y:S01]  /*48c0*/  LDC R41, c[0x0][0xb30] ;  /* 0x0002cc00ff297b82 */ /* 0x000e620000000800 */
[----:B------:R-:W1:Y:S01]  /*48d0*/  LDCU.64 UR38, c[0x0][0x888] ;  /* 0x00011100ff2677ac */ /* 0x000e620008000a00 */
[----:B------:R-:W1:Y:S06]  /*48e0*/  LDCU.64 UR44, c[0x0][0x890] ;  /* 0x00011200ff2c77ac */ /* 0x000e6c0008000a00 */
[----:B------:R-:W1:Y:S01]  /*48f0*/  LDC.64 R92, c[0x0][0xb10] ;  /* 0x0002c400ff5c7b82 */ /* 0x000e620000000a00 */
[----:B------:R-:W-:-:S07]  /*4900*/  UIADD3 UR48, UPT, UPT, UR49, 0x200, URZ ;  /* 0x0000020031307890 */ /* 0x000fce000fffe0ff */
[----:B------:R-:W1:Y:S08]  /*4910*/  LDC.64 R38, c[0x0][0xb18] ;  /* 0x0002c600ff267b82 */ /* 0x000e700000000a00 */
[----:B------:R-:W1:Y:S08]  /*4920*/  LDC.64 R36, c[0x0][0xb28] ;  /* 0x0002ca00ff247b82 */ /* 0x000e700000000a00 */
[----:B------:R-:W1:Y:S01]  /*4930*/  LDC.64 R90, c[0x0][0x8b0] ;  /* 0x00022c00ff5a7b82 */ /* 0x000e620000000a00 */
[----:B---3--:R-:W-:-:S07]  /*4940*/  IMAD.IADD R46, R3, 0x1, R46 ;  /* 0x00000001032e7824 */ /* 0x008fce00078e022e */
[----:B------:R-:W3:Y:S08]  /*4950*/  LDC.64 R88, c[0x0][0x8a8] ;  /* 0x00022a00ff587b82 */ /* 0x000ef00000000a00 */
[----:B--2-4-:R-:W1:Y:S02]  /*4960*/  LDC R98, c[0x0][0x374] ;  /* 0x0000dd00ff627b82 */ /* 0x014e640000000800 */
.L_x_104:
[----:B------:R-:W-:Y:S02]  /*4970*/  LEA R0, R112, UR49, 0x3 ;  /* 0x0000003170007c11 */ /* 0x000fe4000f8e18ff */
[----:B------:R-:W-:Y:S02]  /*4980*/  SHF.L.U32 R3, R106, 0x1f, RZ ;  /* 0x0000001f6a037819 */ /* 0x000fe400000006ff */
[----:B------:R-:W-:Y:S02]  /*4990*/  LEA R16, R112, UR49, 0x4 ;  /* 0x0000003170107c11 */ /* 0x000fe4000f8e20ff */
[----:B------:R-:W2:Y:S02]  /*49a0*/  SYNCS.PHASECHK.TRANS64.TRYWAIT P0, [R0+URZ+0x70], R3 ;  /* 0x00007003000075a7 */ /* 0x000ea400080011ff */
[----:B-12---:R-:W-:Y:S05]  /*49b0*/  @!P0 BRA `(.L_x_79) ;  /* 0x0000003000088947 */ /* 0x006fea0003800000 */
.L_x_140:
[----:B------:R-:W4:Y:S01]  /*49c0*/  LDC.64 R12, c[0x0][0xb10] ;  /* 0x0002c400ff0c7b82 */ /* 0x000f220000000a00 */
[----:B------:R-:W3:Y:S01]  /*49d0*/  LDS.128 R16, [R16+0x100] ;  /* 0x0001000010107984 */ /* 0x000ee20000000c00 */
[----:B-1----:R-:W-:Y:S01]  /*49e0*/  ISETP.NE.AND P1, PT, R41, 0x1, PT ;  /* 0x000000012900780c */ /* 0x002fe20003f25270 */
[----:B--2---:R-:W-:Y:S01]  /*49f0*/  VIADD R0, R0, 0x80 ;  /* 0x0000008000007836 */ /* 0x004fe20000000000 */
[----:B------:R-:W-:Y:S04]  /*4a00*/  ISETP.GE.AND P0, PT, R40, 0x1, PT ;  /* 0x000000012800780c */ /* 0x000fe80003f06270 */
[----:B------:R-:W1:Y:S01]  /*4a10*/  LDC.64 R10, c[0x0][0xb18] ;  /* 0x0002c600ff0a7b82 */ /* 0x000e620000000a00 */
[----:B------:R-:W-:Y:S01]  /*4a20*/  PRMT R0, RZ, 0x654, R0 ;  /* 0x00000654ff007816 */ /* 0x000fe20000000000 */
[----:B------:R-:W-:Y:S01]  /*4a30*/  @!PT LDS RZ, [RZ] ;  /* 0x00000000fffff984 */ /* 0x000fe20000000800 */
[----:B------:R-:W-:Y:S01]  /*4a40*/  @!PT LDS RZ, [RZ] ;  /* 0x00000000fffff984 */ /* 0x000fe20000000800 */
[----:B------:R-:W-:Y:S01]  /*4a50*/  @!PT LDS RZ, [RZ] ;  /* 0x00000000fffff984 */ /* 0x000fe20000000800 */
[----:B------:R-:W-:Y:S01]  /*4a60*/  @!PT LDS RZ, [RZ] ;  /* 0x00000000fffff984 */ /* 0x000fe20000000800 */
[----:B------:R2:W-:Y:S06]  /*4a70*/  MEMBAR.ALL.CTA ;  /* 0x0000000000007992 */ /* 0x0005ec0000008000 */
[----:B--2---:R-:W2:Y:S01]  /*4a80*/  FENCE.VIEW.ASYNC.S ;  /* 0x00000000000073c6 */ /* 0x004ea20000000000 */
[----:B------:R-:W1:Y:S08]  /*4a90*/  @!P1 LDC R14, c[0x0][0xb20] ;  /* 0x0002c800ff0e9b82 */ /* 0x000e700000000800 */
[----:B------:R-:W1:Y:S01]  /*4aa0*/  @!P1 LDC R9, c[0x0][0xb0c] ;  /* 0x0002c300ff099b82 */ /* 0x000e620000000800 */
[----:B--2---:R2:W-:Y:S01]  /*4ab0*/  SYNCS.ARRIVE.TRANS64.RED.A1T0 RZ, [R0+URZ], RZ ;  /* 0x000000ff00ff79a7 */ /* 0x0045e200081004ff */
[----:B---3--:R-:W-:Y:S04]  /*4ac0*/  LOP3.LUT P4, RZ, R18, 0x1, RZ, 0xc0, !PT ;  /* 0x0000000112ff7812 */ /* 0x008fe8000788c0ff */
[----:B------:R-:W-:Y:S09]  /*4ad0*/  P2R R111, PR, RZ, 0x10 ;  /* 0x00000010ff6f7803 */ /* 0x000ff20000000000 */
[----:B------:R-:W-:Y:S02]  /*4ae0*/  @P4 MOV R45, R16 ;  /* 0x00000010002d4202 */ /* 0x000fe40000000f00 */
[----:B------:R-:W-:Y:S01]  /*4af0*/  @P4 LOP3.LUT R43, R17, 0xffff, RZ, 0xc0, !PT ;  /* 0x0000ffff112b4812 */ /* 0x000fe200078ec0ff */
[----:B--2-4-:R-:W-:Y:S06]  /*4b00*/  @!P0 BRA `(.L_x_80) ;  /* 0x0000000000a48947 */ /* 0x014fec0003800000 */
[----:B------:R-:W-:Y:S01]  /*4b10*/  IMAD.HI.U32 R24, R98, R39, RZ ;  /* 0x0000002762187227 */ /* 0x000fe200078e00ff */
[----:B------:R-:W-:Y:S02]  /*4b20*/  ISETP.NE.AND P0, PT, R38, 0x1, PT ;  /* 0x000000012600780c */ /* 0x000fe40003f05270 */
[----:B------:R-:W-:Y:S01]  /*4b30*/  ISETP.NE.AND P2, PT, R40, 0x1, PT ;  /* 0x000000012800780c */ /* 0x000fe20003f45270 */
[-C--:B------:R-:W-:Y:S01]  /*4b40*/  IMAD.HI.U32 R22, R99, R92.reuse, RZ ;  /* 0x0000005c63167227 */ /* 0x080fe200078e00ff */
[----:B------:R-:W-:Y:S02]  /*4b50*/  SHF.R.U32.HI R23, RZ, R97, R24 ;  /* 0x00000061ff177219 */ /* 0x000fe40000011618 */
[----:B------:R-:W-:Y:S01]  /*4b60*/  ISETP.NE.AND P3, PT, R42, 0x1, PT ;  /* 0x000000012a00780c */ /* 0x000fe20003f65270 */
[----:B------:R-:W-:Y:S01]  /*4b70*/  IMAD.HI.U32 R28, R43, R39, RZ ;  /* 0x000000272b1c7227 */ /* 0x000fe200078e00ff */
[----:B------:R-:W-:Y:S02]  /*4b80*/  SHF.R.U32.HI R22, RZ, R93, R22 ;  /* 0x0000005dff167219 */ /* 0x000fe40000011616 */
[----:B------:R-:W-:Y:S01]  /*4b90*/  SEL R3, R98, R23, !P0 ;  /* 0x0000001762037207 */ /* 0x000fe20004000000 */
[----:B------:R-:W-:Y:S01]  /*4ba0*/  IMAD.HI.U32 R26, R45, R92, RZ ;  /* 0x0000005c2d1a7227 */ /* 0x000fe200078e00ff */
[----:B------:R-:W-:Y:S03]  /*4bb0*/  SEL R7, R99, R22, !P3 ;  /* 0x0000001663077207 */ /* 0x000fe60005800000 */
[-C--:B------:R-:W-:Y:S01]  /*4bc0*/  IMAD.HI.U32 R22, R3, R36.reuse, RZ ;  /* 0x0000002403167227 */ /* 0x080fe200078e00ff */
[----:B------:R-:W-:Y:S03]  /*4bd0*/  SHF.R.U32.HI R26, RZ, R93, R26 ;  /* 0x0000005dff1a7219 */ /* 0x000fe6000001161a */
[----:B------:R-:W-:Y:S01]  /*4be0*/  IMAD.HI.U32 R24, R7, R36, RZ ;  /* 0x0000002407187227 */ /* 0x000fe200078e00ff */
[----:B------:R-:W-:Y:S02]  /*4bf0*/  @P2 SHF.R.U32.HI R3, RZ, R37, R22 ;  /* 0x00000025ff032219 */ /* 0x000fe40000011616 */
[----:B------:R-:W-:Y:S02]  /*4c00*/  SHF.R.U32.HI R22, RZ, R97, R28 ;  /* 0x00000061ff167219 */ /* 0x000fe4000001161c */
[----:B------:R-:W-:Y:S01]  /*4c10*/  @P2 SHF.R.U32.HI R7, RZ, R37, R24 ;  /* 0x00000025ff072219 */ /* 0x000fe20000011618 */
[C---:B------:R-:W-:Y:S01]  /*4c20*/  IMAD R2, R40.reuse, R3, RZ ;  /* 0x0000000328027224 */ /* 0x040fe200078e02ff */
[----:B------:R-:W-:Y:S02]  /*4c30*/  SEL R5, R43, R22, !P0 ;  /* 0x000000162b057207 */ /* 0x000fe40004000000 */
[----:B------:R-:W-:Y:S01]  /*4c40*/  SEL R3, R45, R26, !P3 ;  /* 0x0000001a2d037207 */ /* 0x000fe20005800000 */
[----:B------:R-:W-:Y:S01]  /*4c50*/  IMAD R4, R40, R7, RZ ;  /* 0x0000000728047224 */ /* 0x000fe200078e02ff */
[C---:B------:R-:W-:Y:S01]  /*4c60*/  ISETP.GE.AND P0, PT, R5.reuse, R2, PT ;  /* 0x000000020500720c */ /* 0x040fe20003f06270 */
[----:B------:R-:W-:Y:S03]  /*4c70*/  IMAD.HI.U32 R6, R5, R36, RZ ;  /* 0x0000002405067227 */ /* 0x000fe600078e00ff */
[----:B------:R-:W-:Y:S01]  /*4c80*/  ISETP.GE.OR P0, PT, R3, R4, P0 ;  /* 0x000000040300720c */ /* 0x000fe20000706670 */
[----:B------:R-:W-:Y:S01]  /*4c90*/  IMAD.MOV R4, RZ, RZ, -R3 ;  /* 0x000000ffff047224 */ /* 0x000fe200078e0a03 */
[-C--:B------:R-:W-:Y:S03]  /*4ca0*/  SHF.R.U32.HI R6, RZ, R37.reuse, R6 ;  /* 0x00000025ff067219 */ /* 0x080fe60000011606 */
[----:B------:R-:W-:Y:S01]  /*4cb0*/  IMAD R45, R42, R4, R45 ;  /* 0x000000042a2d7224 */ /* 0x000fe200078e022d */
[----:B------:R-:W-:Y:S05]  /*4cc0*/  SEL R15, R5, R6, !P2 ;  /* 0x00000006050f7207 */ /* 0x000fea0005000000 */
[----:B------:R-:W-:Y:S02]  /*4cd0*/  IMAD.MOV R6, RZ, RZ, -R15 ;  /* 0x000000ffff067224 */ /* 0x000fe400078e0a0f */
[C---:B------:R-:W-:Y:S04]  /*4ce0*/  @!P0 IMAD.HI.U32 R2, R3.reuse, R36, RZ ;  /* 0x0000002403028227 */ /* 0x040fe800078e00ff */
[----:B------:R-:W-:Y:S01]  /*4cf0*/  IMAD R6, R40, R6, R5 ;  /* 0x0000000628067224 */ /* 0x000fe200078e0205 */
[----:B------:R-:W-:Y:S04]  /*4d00*/  @!P0 SHF.R.U32.HI R2, RZ, R37, R2 ;  /* 0x00000025ff028219 */ /* 0x000fe80000011602 */
[----:B------:R-:W-:Y:S02]  /*4d10*/  @!P0 SEL R0, R3, R2, !P2 ;  /* 0x0000000203008207 */ /* 0x000fe40005000000 */
[----:B------:R-:W-:Y:S02]  /*4d20*/  IADD3 R2, PT, PT, -R5, RZ, RZ ;  /* 0x000000ff05027210 */ /* 0x000fe40007ffe1ff */
[----:B------:R-:W-:Y:S01]  /*4d30*/  @!P0 IADD3 R8, PT, PT, R15, -R0, RZ ;  /* 0x800000000f088210 */ /* 0x000fe20007ffe0ff */
[----:B------:R-:W-:Y:S02]  /*4d40*/  @!P0 IMAD R0, R7, R6, R0 ;  /* 0x0000000607008224 */ /* 0x000fe400078e0200 */
[----:B------:R-:W-:Y:S02]  /*4d50*/  IMAD R43, R38, R2, R43 ;  /* 0x00000002262b7224 */ /* 0x000fe400078e022b */
[----:B------:R-:W-:Y:S02]  /*4d60*/  @!P0 IMAD R5, R8, R40, R3 ;  /* 0x0000002808058224 */ /* 0x000fe400078e0203 */
[----:B------:R-:W-:Y:S04]  /*4d70*/  @!P0 IMAD.MOV.U32 R3, RZ, RZ, R0 ;  /* 0x000000ffff038224 */ /* 0x000fe800078e0000 */
[----:B------:R-:W-:Y:S02]  /*4d80*/  IMAD R45, R3, R42, R45 ;  /* 0x0000002a032d7224 */ /* 0x000fe400078e022d */
[----:B------:R-:W-:Y:S07]  /*4d90*/  IMAD R43, R5, R38, R43 ;  /* 0x00000026052b7224 */ /* 0x000fee00078e022b */
.L_x_80:
[----:B-1----:R-:W-:Y:S01]  /*4da0*/  @!P1 ISETP.NE.AND P0, PT, R10, 0x1, PT ;  /* 0x000000010a00980c */ /* 0x002fe20003f05270 */
[----:B------:R-:W-:Y:S01]  /*4db0*/  @!P1 IMAD.HI.U32 R0, R45, R12, RZ ;  /* 0x0000000c2d009227 */ /* 0x000fe200078e00ff */
[----:B------:R-:W-:Y:S01]  /*4dc0*/  @!P1 ISETP.NE.AND P2, PT, R9, 0x1, PT ;  /* 0x000000010900980c */ /* 0x000fe20003f45270 */
[----:B------:R-:W-:Y:S01]  /*4dd0*/  ULOP3.LUT UP0, URZ, UR48, 0x1b0, URZ, 0xc0, !UPT ;  /* 0x000001b030ff7892 */ /* 0x000fe2000f80c0ff */
[----:B------:R-:W-:Y:S01]  /*4de0*/  R2UR UR42, R21 ;  /* 0x00000000152a72ca */ /* 0x000fe200000e0000 */
[----:B------:R-:W-:Y:S01]  /*4df0*/  @!P1 IMAD.HI.U32 R3, R43, R11, RZ ;  /* 0x0000000b2b039227 */ /* 0x000fe200078e00ff */
[----:B------:R-:W-:Y:S02]  /*4e00*/  @!P1 SHF.R.U32.HI R0, RZ, R13, R0 ;  /* 0x0000000dff009219 */ /* 0x000fe40000011600 */
[----:B------:R-:W-:Y:S01]  /*4e10*/  R2UR UR41, R20 ;  /* 0x00000000142972ca */ /* 0x000fe200000e0000 */
[----:B------:R-:W-:Y:S01]  /*4e20*/  VIADD R112, R112, 0x1 ;  /* 0x0000000170707836 */ /* 0x000fe20000000000 */
[----:B------:R-:W-:Y:S02]  /*4e30*/  @!P1 SHF.R.U32.HI R2, RZ, R14, R3 ;  /* 0x0000000eff029219 */ /* 0x000fe40000011603 */
[----:B------:R-:W-:Y:S02]  /*4e40*/  @!P1 SEL R3, R45, R0, !P2 ;  /* 0x000000002d039207 */ /* 0x000fe40005000000 */
[----:B------:R-:W-:Y:S02]  /*4e50*/  @!P1 SEL R2, R43, R2, !P0 ;  /* 0x000000022b029207 */ /* 0x000fe40004000000 */
[----:B------:R-:W-:Y:S01]  /*4e60*/  @P4 SHF.R.U32.HI R103, RZ, 0x10, R17 ;  /* 0x00000010ff674819 */ /* 0x000fe20000011611 */
[----:B------:R-:W-:Y:S02]  /*4e70*/  USHF.L.U32 UR42, UR42, 0x6, URZ ;  /* 0x000000062a2a7899 */ /* 0x000fe400080006ff */
[----:B------:R-:W-:Y:S02]  /*4e80*/  @!P1 IMAD.IADD R0, R2, 0x1, -R3 ;  /* 0x0000000102009824 */ /* 0x000fe400078e0a03 */
[----:B------:R-:W-:Y:S01]  /*4e90*/  @!P1 IMAD.IADD R2, R3, 0x1, -R2 ;  /* 0x0000000103029824 */ /* 0x000fe200078e0a02 */
[----:B------:R-:W-:Y:S01]  /*4ea0*/  USHF.L.U32 UR41, UR41, 0x7, URZ ;  /* 0x0000000729297899 */ /* 0x000fe200080006ff */
[----:B------:R-:W-:Y:S02]  /*4eb0*/  @!P1 IMAD R45, R0, R9, R45 ;  /* 0x00000009002d9224 */ /* 0x000fe400078e022d */
[----:B------:R-:W-:Y:S01]  /*4ec0*/  @!P1 IMAD R43, R2, R10, R43 ;  /* 0x0000000a022b9224 */ /* 0x000fe200078e022b */
[----:B------:R-:W-:Y:S08]  /*4ed0*/  BRA.U !UP0, `(.L_x_81) ;  /* 0x0000000108407547 */ /* 0x000ff0000b800000 */
[----:B------:R-:W1:Y:S01]  /*4ee0*/  LDCU.64 UR8, c[0x4][0x80] ;  /* 0x01001000ff0877ac */ /* 0x000e620008000a00 */
[----:B------:R-:W-:Y:S01]  /*4ef0*/  MOV R3, 0x0 ;  /* 0x0000000000037802 */ /* 0x000fe20000000f00 */
[----:B------:R-:W-:Y:S02]  /*4f00*/  HFMA2 R12, -RZ, RZ, 0, 5.9604644775390625e-08 ;  /* 0x00000001ff0c7431 */ /* 0x000fe400000001ff */
[----:B------:R-:W-:Y:S02]  /*4f10*/  IMAD.MOV.U32 R8, RZ, RZ, 0x70 ;  /* 0x00000070ff087424 */ /* 0x000fe400078e00ff */
[----:B------:R-:W-:Y:S01]  /*4f20*/  IMAD.MOV.U32 R13, RZ, RZ, RZ ;  /* 0x000000ffff0d7224 */ /* 0x000fe200078e00ff */
[----:B------:R-:W2:Y:S01]  /*4f30*/  LDCU.64 UR6, c[0x4][0x88] ;  /* 0x01001100ff0677ac */ /* 0x000ea20008000a00 */
[----:B------:R-:W3:Y:S01]  /*4f40*/  LDC.64 R2, c[0x4][R3] ;  /* 0x0100000003027b82 */ /* 0x000ee20000000a00 */
[----:B------:R-:W4:Y:S01]  /*4f50*/  LDCU.64 UR4, c[0x4][0x8] ;  /* 0x01000100ff0477ac */ /* 0x000f220008000a00 */
[----:B-1----:R-:W-:Y:S01]  /*4f60*/  MOV R5, UR9 ;  /* 0x0000000900057c02 */ /* 0x002fe20008000f00 */
[----:B------:R-:W-:Y:S01]  /*4f70*/  IMAD.U32 R4, RZ, RZ, UR8 ;  /* 0x00000008ff047e24 */ /* 0x000fe2000f8e00ff */
[----:B--2---:R-:W-:Y:S01]  /*4f80*/  MOV R7, UR7 ;  /* 0x0000000700077c02 */ /* 0x004fe20008000f00 */
[----:B------:R-:W-:Y:S01]  /*4f90*/  IMAD.U32 R6, RZ, RZ, UR6 ;  /* 0x00000006ff067e24 */ /* 0x000fe2000f8e00ff */
[----:B----4-:R-:W-:Y:S01]  /*4fa0*/  MOV R11, UR5 ;  /* 0x00000005000b7c02 */ /* 0x010fe20008000f00 */
[----:B------:R-:W-:Y:S02]  /*4fb0*/  IMAD.U32 R10, RZ, RZ, UR4 ;  /* 0x00000004ff0a7e24 */ /* 0x000fe4000f8e00ff */
[----:B------:R-:W-:Y:S07]  /*4fc0*/  LEPC R20, `(.L_x_81) ;  /* 0x000000001014794e */ /* 0x000fee0000000000 */
[----:B---3-5:R-:W-:Y:S05]  /*4fd0*/  CALL.ABS.NOINC R2 ;  /* 0x0000000002007343 */ /* 0x028fea0003c00000 */
.L_x_81:
[----:B------:R-:W-:Y:S01]  /*4fe0*/  LOP3.LUT P0, RZ, R109, 0x1b0, RZ, 0xc0, !PT ;  /* 0x000001b06dff7812 */ /* 0x000fe2000780c0ff */
[----:B------:R-:W-:Y:S11]  /*4ff0*/  BSSY.RECONVERGENT B6, `(.L_x_82) ;  /* 0x0000013000067945 */ /* 0x000ff60003800200 */
[----:B------:R-:W-:Y:S01]  /*5000*/  @!UPT UIADD3 URZ, UPT, UPT, URZ, URZ, URZ ;  /* 0x000000fffffff290 */ /* 0x000fe2000fffe0ff */
[----:B------:R-:W-:Y:S05]  /*5010*/  @!P0 BRA `(.L_x_83) ;  /* 0x0000000000408947 */ /* 0x000fea0003800000 */
        /* <DEDUP_REMOVED lines=16> */
.L_x_83:
[----:B------:R-:W-:Y:S05]  /*5120*/  BSYNC.RECONVERGENT B6 ;  /* 0x0000000000067941 */ /* 0x000fea0003800200 */
.L_x_82:
[----:B------:R-:W-:Y:S01]  /*5130*/  ISETP.NE.U32.AND P4, PT, R90, RZ, PT ;  /* 0x000000ff5a00720c */ /* 0x000fe20003f85070 */
[----:B------:R-:W-:Y:S01]  /*5140*/  UISETP.NE.AND UP2, UPT, UR50, URZ, UPT ;  /* 0x000000ff3200728c */ /* 0x000fe2000bf45270 */
[----:B------:R-:W-:Y:S01]  /*5150*/  ISETP.NE.U32.AND P2, PT, RZ, UR38, PT ;  /* 0x00000026ff007c0c */ /* 0x000fe2000bf45070 */
[----:B------:R-:W-:Y:S01]  /*5160*/  UISETP.NE.U32.AND UP1, UPT, UR44, URZ, UPT ;  /* 0x000000ff2c00728c */ /* 0x000fe2000bf25070 */
[----:B------:R-:W-:Y:S01]  /*5170*/  ISETP.NE.AND.EX P4, PT, R91, RZ, PT, P4 ;  /* 0x000000ff5b00720c */ /* 0x000fe20003f85340 */
[----:B------:R-:W-:Y:S01]  /*5180*/  UPLOP3.LUT UP0, UPT, UPT, UPT, UPT, 0x40, 0x4 ;  /* 0x000000000004789c */ /* 0x000fe20003f0e870 */
[----:B------:R-:W-:Y:S01]  /*5190*/  ISETP.NE.AND.EX P2, PT, RZ, UR39, PT, P2 ;  /* 0x00000027ff007c0c */ /* 0x000fe2000bf45320 */
[----:B------:R-:W-:Y:S01]  /*51a0*/  UISETP.NE.AND.EX UP1, UPT, UR45, URZ, UPT, UP1 ;  /* 0x000000ff2d00728c */ /* 0x000fe2000bf25310 */
[----:B------:R-:W-:Y:S04]  /*51b0*/  PLOP3.LUT P1, PT, PT, PT, UP2, 0x80, 0x8 ;  /* 0x000000000008781c */ /* 0x000fe80003f2f028 */
[----:B------:R-:W-:Y:S06]  /*51c0*/  @UP2 UPLOP3.LUT UP0, UPT, UPT, UPT, UP1, 0x80, 0x8 ;  /* 0x000000000008289c */ /* 0x000fec0003f0f010 */
[----:B------:R-:W-:Y:S01]  /*51d0*/  PLOP3.LUT P0, PT, PT, PT, UP0, 0x80, 0x8 ;  /* 0x000000000008781c */ /* 0x000fe20003f0f008 */
[----:B------:R-:W-:Y:S01]  /*51e0*/  @!UPT UIADD3 URZ, UPT, UPT, URZ, URZ, URZ ;  /* 0x000000fffffff290 */ /* 0x000fe2000fffe0ff */
[----:B------:R-:W-:Y:S11]  /*51f0*/  BRA.U !UP1, `(.L_x_84) ;  /* 0x0000000109387547 */ /* 0x000ff6000b800000 */
[----:B------:R-:W-:Y:S01]  /*5200*/  UISETP.NE.U32.AND UP0, UPT, UR38, URZ, UPT ;  /* 0x000000ff2600728c */ /* 0x000fe2000bf05070 */
[----:B------:R-:W-:Y:S02]  /*5210*/  HFMA2 R0, -RZ, RZ, 0, 5.9604644775390625e-08 ;  /* 0x00000001ff007431 */ /* 0x000fe400000001ff */
[----:B------:R-:W-:Y:S01]  /*5220*/  IMAD.MOV.U32 R95, RZ, RZ, 0x1 ;  /* 0x00000001ff5f7424 */ /* 0x000fe200078e00ff */
[----:B------:R-:W-:Y:S06]  /*5230*/  UISETP.NE.AND.EX UP0, UPT, UR39, URZ, UPT, UP0 ;  /* 0x000000ff2700728c */ /* 0x000fec000bf05300 */
[----:B------:R-:W-:Y:S05]  /*5240*/  PLOP3.LUT P3, PT, PT, PT, UP0, 0x80, 0x8 ;  /* 0x000000000008781c */ /* 0x000fea0003f6f008 */
[----:B------:R-:W1:Y:S01]  /*5250*/  @UP0 LDCU.64 UR6, c[0x0][0x888] ;  /* 0x00011100ff0607ac */ /* 0x000e620008000a00 */
[----:B------:R-:W-:Y:S07]  /*5260*/  @UP0 UIMAD UR4, UR36, UR44, URZ ;  /* 0x0000002c240402a4 */ /* 0x000fee000f8e02ff */
[----:B------:R-:W-:Y:S01]  /*5270*/  @!P3 PRMT R95, R0, 0x7610, R95 ;  /* 0x00007610005fb816 */ /* 0x000fe2000000005f */
[----:B-1----:R-:W-:Y:S03]  /*5280*/  @UP0 UIMAD.WIDE UR6, UR4, 0x4, UR6 ;  /* 0x00000004040608a5 */ /* 0x002fe6000f8e0206 */
[----:B------:R-:W1:Y:S03]  /*5290*/  @!UP0 LDCU UR4, c[0x0][0x880] ;  /* 0x00011000ff0487ac */ /* 0x000e660008000800 */
[----:B------:R-:W-:Y:S01]  /*52a0*/  IMAD.U32 R2, RZ, RZ, UR6 ;  /* 0x00000006ff027e24 */ /* 0x000fe2000f8e00ff */
[----:B------:R-:W-:Y:S05]  /*52b0*/  MOV R3, UR7 ;  /* 0x0000000700037c02 */ /* 0x000fea0008000f00 */
[----:B-----5:R2:W5:Y:S02]  /*52c0*/  @P3 LDG.E R49, desc[UR46][R2.64] ;  /* 0x0000002e02313981 */ /* 0x020564000c1e1900 */
[----:B-12---:R-:W-:Y:S02]  /*52d0*/  @!P3 IMAD.U32 R49, RZ, RZ, UR4 ;  /* 0x00000004ff31be24 */ /* 0x006fe4000f8e00ff */
.L_x_84:
[----:B------:R-:W-:Y:S05]  /*52e0*/  @!P4 BRA `(.L_x_85) ;  /* 0x000000000020c947 */ /* 0x000fea0003800000 */
[----:B------:R-:W-:Y:S04]  /*52f0*/  ISETP.NE.U32.AND P3, PT, R88, RZ, PT ;  /* 0x000000ff5800720c */ /* 0x000fe80003f65070 */
[----:B------:R-:W-:Y:S11]  /*5300*/  ISETP.NE.AND.EX P3, PT, R89, RZ, PT, P3 ;  /* 0x000000ff5900720c */ /* 0x000ff60003f65330 */
[----:B------:R-:W-:Y:S02]  /*5310*/  @!UPT UIADD3 URZ, UPT, UPT, URZ, URZ, URZ ;  /* 0x000000fffffff290 */ /* 0x000fe4000fffe0ff */
[----:B------:R-:W1:Y:S01]  /*5320*/  @P3 LDC.64 R2, c[0x0][0x8a8] ;  /* 0x00022a00ff023b82 */ /* 0x000e620000000a00 */
[----:B------:R-:W-:Y:S04]  /*5330*/  @P3 IMAD R0, R90, UR36, RZ ;  /* 0x000000245a003c24 */ /* 0x000fe8000f8e02ff */
[----:B-1----:R-:W-:Y:S05]  /*5340*/  @P3 IMAD.WIDE R2, R0, 0x4, R2 ;  /* 0x0000000400023825 */ /* 0x002fea00078e0202 */
[----:B-----5:R1:W5:Y:S02]  /*5350*/  @P3 LDG.E R47, desc[UR46][R2.64] ;  /* 0x0000002e022f3981 */ /* 0x020364000c1e1900 */
[----:B-1----:R-:W2:Y:S02]  /*5360*/  @!P3 LDC R47, c[0x0][0x8a0] ;  /* 0x00022800ff2fbb82 */ /* 0x002ea40000000800 */
.L_x_85:
[----:B-----5:R-:W-:Y:S01]  /*5370*/  FSETP.NEU.AND P4, PT, R49, RZ, PT ;  /* 0x000000ff3100720b */ /* 0x020fe20003f8d000 */
[----:B------:R-:W-:Y:S01]  /*5380*/  BSSY B1, `(.L_x_86) ;  /* 0x0000042000017945 */ /* 0x000fe20003800000 */
[----:B------:R-:W-:Y:S01]  /*5390*/  SEL R7, RZ, 0xffffffff, P2 ;  /* 0xffffffffff077807 */ /* 0x000fe20001000000 */
[----:B------:R-:W-:Y:S01]  /*53a0*/  IMAD.MOV.U32 R115, RZ, RZ, 0x1 ;  /* 0x00000001ff737424 */ /* 0x000fe200078e00ff */
[----:B------:R-:W-:Y:S02]  /*53b0*/  LOP3.LUT P3, RZ, R95, 0xff, RZ, 0xc0, !PT ;  /* 0x000000ff5fff7812 */ /* 0x000fe4000786c0ff */
[----:B------:R-:W-:Y:S02]  /*53c0*/  CS2R R86, SRZ ;  /* 0x0000000000567805 */ /* 0x000fe4000001ff00 */
[----:B------:R-:W-:Y:S02]  /*53d0*/  @P1 SEL R4, RZ, 0xffffffff, P4 ;  /* 0xffffffffff041807 */ /* 0x000fe40002000000 */
[----:B------:R-:W-:Y:S02]  /*53e0*/  CS2R R84, SRZ ;  /* 0x0000000000547805 */ /* 0x000fe4000001ff00 */
[----:B------:R-:W-:Y:S02]  /*53f0*/  LEA R0, R105, UR49, 0x3 ;  /* 0x0000003169007c11 */ /* 0x000fe4000f8e18ff */
[----:B------:R-:W-:Y:S02]  /*5400*/  CS2R R82, SRZ ;  /* 0x0000000000527805 */ /* 0x000fe4000001ff00 */
[----:B------:R-:W-:Y:S02]  /*5410*/  @P0 SEL R4, R7, R4, !P3 ;  /* 0x0000000407040207 */ /* 0x000fe40005800000 */
[----:B------:R-:W-:Y:S02]  /*5420*/  CS2R R80, SRZ ;  /* 0x0000000000507805 */ /* 0x000fe4000001ff00 */
[----:B------:R-:W-:Y:S02]  /*5430*/  LEA R113, R44, UR49, 0x3 ;  /* 0x000000312c717c11 */ /* 0x000fe4000f8e18ff */
[----:B------:R-:W-:Y:S02]  /*5440*/  @P1 LOP3.LUT R4, R4, 0x1, RZ, 0xc0, !PT ;  /* 0x0000000104041812 */ /* 0x000fe400078ec0ff */
[----:B------:R-:W-:Y:S02]  /*5450*/  SHF.L.U32 R2, R107, 0x1f, RZ ;  /* 0x0000001f6b027819 */ /* 0x000fe400000006ff */
[----:B------:R-:W-:Y:S02]  /*5460*/  ISETP.NE.U32.OR P6, PT, R4, 0x1, !P1 ;  /* 0x000000010400780c */ /* 0x000fe40004fc5470 */
[----:B------:R-:W-:Y:S02]  /*5470*/  PLOP3.LUT P2, PT, PT, PT, UP1, 0x80, 0x8 ;  /* 0x000000000008781c */ /* 0x000fe40003f4f018 */
[----:B------:R-:W-:Y:S02]  /*5480*/  LEA.HI R5, R44, R44, RZ, 0x1 ;  /* 0x0000002c2c057211 */ /* 0x000fe400078f08ff */
[----:B------:R-:W-:Y:S02]  /*5490*/  SEL R4, RZ, 0xffffffff, P4 ;  /* 0xffffffffff047807 */ /* 0x000fe40002000000 */
[----:B------:R-:W-:Y:S01]  /*54a0*/  P2R R114, PR, RZ, 0x40 ;  /* 0x00000040ff727803 */ /* 0x000fe20000000000 */
[C---:B------:R-:W-:Y:S01]  /*54b0*/  IMAD.SHL.U32 R3, R5.reuse, 0x40, RZ ;  /* 0x0000004005037824 */ /* 0x040fe200078e00ff */
[----:B------:R-:W-:Y:S03]  /*54c0*/  LOP3.LUT R5, R5, 0xffe, RZ, 0xc0, !PT ;  /* 0x00000ffe05057812 */ /* 0x000fe600078ec0ff */
[----:B------:R-:W-:Y:S02]  /*54d0*/  @P6 SHF.L.U32 R9, R104, 0x1f, RZ ;  /* 0x0000001f68096819 */ /* 0x000fe400000006ff */
[----:B------:R-:W-:Y:S01]  /*54e0*/  @P2 SEL R4, R7, R4, !P3 ;  /* 0x0000000407042207 */ /* 0x000fe20005800000 */
[----:B------:R-:W-:Y:S01]  /*54f0*/  IMAD.IADD R48, R44, 0x1, -R5 ;  /* 0x000000012c307824 */ /* 0x000fe200078e0a05 */
[----:B------:R-:W1:Y:S01]  /*5500*/  @P6 SYNCS.PHASECHK.TRANS64.TRYWAIT P1, [R0+URZ+0x40], R9 ;  /* 0x00004009000065a7 */ /* 0x000e6200080211ff */
[----:B------:R-:W-:Y:S02]  /*5510*/  LOP3.LUT R3, R3, 0xffffff80, RZ, 0xc0, !PT ;  /* 0xffffff8003037812 */ /* 0x000fe400078ec0ff */
[----:B------:R-:W-:Y:S03]  /*5520*/  LOP3.LUT R4, R4, 0x1, RZ, 0xc0, !PT ;  /* 0x0000000104047812 */ /* 0x000fe600078ec0ff */
[----:B------:R-:W-:Y:S01]  /*5530*/  IMAD.IADD R3, R46, 0x1, R3 ;  /* 0x000000012e037824 */ /* 0x000fe200078e0203 */
[----:B------:R-:W-:Y:S03]  /*5540*/  ISETP.NE.U32.AND P5, PT, R4, 0x1, PT ;  /* 0x000000010400780c */ /* 0x000fe60003fa5070 */
[----:B------:R-:W-:Y:S01]  /*5550*/  IMAD R48, R48, 0x100000, R3 ;  /* 0x0010000030307824 */ /* 0x000fe200078e0203 */
[----:B------:R-:W-:Y:S01]  /*5560*/  P2R R124, PR, RZ, 0x20 ;  /* 0x00000020ff7c7803 */ /* 0x000fe20000000000 */
[----:B------:R3:W4:Y:S01]  /*5570*/  SYNCS.PHASECHK.TRANS64.TRYWAIT P0, [R113+URZ+0x90], R2 ;  /* 0x00009002710075a7 */ /* 0x00072200080011ff */
[----:B-1----:R-:W-:Y:S01]  /*5580*/  @P6 SEL R115, RZ, 0x1, !P1 ;  /* 0x00000001ff736807 */ /* 0x002fe20004800000 */
[----:B---3--:R-:W-:Y:S06]  /*5590*/  @!P6 BRA `(.L_x_87) ;  /* 0x000000000080e947 */ /* 0x008fec0003800000 */
[----:B------:R-:W-:Y:S01]  /*55a0*/  @P5 IMAD R5, R105, 0x1000, R100 ;  /* 0x0000100069055824 */ /* 0x000fe200078e0264 */
[----:B------:R-:W-:Y:S01]  /*55b0*/  ISETP.NE.AND P1, PT, R115, RZ, PT ;  /* 0x000000ff7300720c */ /* 0x000fe20003f25270 */
[----:B------:R-:W-:Y:S01]  /*55c0*/  BSSY B0, `(.L_x_88) ;  /* 0x000000b000007945 */ /* 0x000fe20003800000 */
[----:B------:R-:W-:Y:S01]  /*55d0*/  CS2R R82, SRZ ;  /* 0x0000000000527805 */ /* 0x000fe2000001ff00 */
[----:B------:R-:W-:Y:S01]  /*55e0*/  @P5 VIADD R4, R5, UR49 ;  /* 0x0000003105045c36 */ /* 0x000fe20008000000 */
[----:B------:R-:W-:Y:S02]  /*55f0*/  CS2R R80, SRZ ;  /* 0x0000000000507805 */ /* 0x000fe4000001ff00 */
[----:B------:R-:W-:Y:S02]  /*5600*/  CS2R R86, SRZ ;  /* 0x0000000000567805 */ /* 0x000fe4000001ff00 */
[----:B------:R-:W-:Y:S01]  /*5610*/  CS2R R84, SRZ ;  /* 0x0000000000547805 */ /* 0x000fe2000001ff00 */
[----:B------:R-:W-:Y:S04]  /*5620*/  @P5 IMAD R4, R108, -0x10, R4 ;  /* 0xfffffff06c045824 */ /* 0x000fe800078e0204 */
[----:B------:R-:W-:Y:S05]  /*5630*/  @P1 BRA `(.L_x_89) ;  /* 0x00000000000c1947 */ /* 0x000fea0003800000 */
[----:B------:R-:W-:Y:S04]  /*5640*/  SHF.L.U32 R3, R104, 0x1f, RZ ;  /* 0x0000001f68037819 */ /* 0x000fe800000006ff */
[----:B------:R-:W1:Y:S02]  /*5650*/  SYNCS.PHASECHK.TRANS64.TRYWAIT P1, [R0+URZ+0x40], R3 ;  /* 0x00004003000075a7 */ /* 0x000e6400080211ff */
[----:B-1----:R-:W-:Y:S05]  /*5660*/  @!P1 BRA `(.L_x_90) ;  /* 0x0000002000f09947 */ /* 0x002fea0003800000 */
.L_x_89:
[----:B------:R-:W-:Y:S05]  /*5670*/  BSYNC B0 ;  /* 0x0000000000007941 */ /* 0x000fea0003800000 */
.L_x_88:
[----:B------:R-:W-:Y:S01]  /*5680*/  ISETP.NE.AND P1, PT, R124, RZ, PT ;  /* 0x000000ff7c00720c */ /* 0x000fe20003f25270 */
[----:B-1----:R-:W-:Y:S02]  /*5690*/  VIADD R3, R0, 0x50 ;  /* 0x0000005000037836 */ /* 0x002fe40000000000 */
[----:B------:R-:W-:Y:S02]  /*56a0*/  IMAD.U32 R0, RZ, RZ, UR37 ;  /* 0x00000025ff007e24 */ /* 0x000fe4000f8e00ff */
[----:B------:R-:W-:Y:S03]  /*56b0*/  VIADD R105, R105, 0x1 ;  /* 0x0000000169697836 */ /* 0x000fe60000000000 */
[----:B------:R-:W-:Y:S05]  /*56c0*/  PRMT R0, R0, 0x654, R3 ;  /* 0x0000065400007816 */ /* 0x000fea0000000003 */
[----:B------:R1:W3:Y:S04]  /*56d0*/  @P1 LDS.128 R80, [R5+UR49+0x200] ;  /* 0x0002003105501984 */ /* 0x0002e80008000c00 */
[----:B------:R1:W1:Y:S01]  /*56e0*/  @P1 LDS.128 R84, [R4+0x210] ;  /* 0x0002100004541984 */ /* 0x0002620000000c00 */
[C---:B------:R-:W-:Y:S01]  /*56f0*/  ISETP.NE.AND P1, PT, R105.reuse, 0x2, PT ;  /* 0x000000026900780c */ /* 0x040fe20003f25270 */
[----:B------:R-:W-:Y:S01]  /*5700*/  @!PT LDS RZ, [RZ] ;  /* 0x00000000fffff984 */ /* 0x000fe20000000800 */
[----:B------:R-:W-:Y:S01]  /*5710*/  @!PT LDS RZ, [RZ] ;  /* 0x00000000fffff984 */ /* 0x000fe20000000800 */
[----:B------:R-:W-:Y:S01]  /*5720*/  @!PT LDS RZ, [RZ] ;  /* 0x00000000fffff984 */ /* 0x000fe20000000800 */
[----:B------:R-:W-:Y:S01]  /*5730*/  @!PT LDS RZ, [RZ] ;  /* 0x00000000fffff984 */ /* 0x000fe20000000800 */
[----:B------:R5:W-:Y:S06]  /*5740*/  MEMBAR.ALL.CTA ;  /* 0x0000000000007992 */ /* 0x000bec0000008000 */
[----:B-----5:R-:W5:Y:S01]  /*5750*/  FENCE.VIEW.ASYNC.S ;  /* 0x00000000000073c6 */ /* 0x020f620000000000 */
[----:B------:R-:W-:Y:S02]  /*5760*/  SEL R3, RZ, 0x1, P1 ;  /* 0x00000001ff037807 */ /* 0x000fe40000800000 */
[----:B------:R-:W-:Y:S02]  /*5770*/  SEL R105, R105, RZ, P1 ;  /* 0x000000ff69697207 */ /* 0x000fe40000800000 */
[----:B------:R-:W-:Y:S01]  /*5780*/  LOP3.LUT R104, R104, R3, RZ, 0x3c, !PT ;  /* 0x0000000368687212 */ /* 0x000fe200078e3cff */
[----:B-----5:R1:W-:Y:S06]  /*5790*/  SYNCS.ARRIVE.TRANS64.RED.A1T0 RZ, [R0+URZ], RZ ;  /* 0x000000ff00ff79a7 */ /* 0x0203ec00081004ff */
.L_x_87:
[----:B------:R-:W-:Y:S05]  /*57a0*/  BSYNC B1 ;  /* 0x0000000000017941 */ /* 0x000fea0003800000 */
.L_x_86:
[----:B-1----:R-:W-:Y:S04]  /*57b0*/  SHF.R.U32.HI R0, RZ, 0x15, R48 ;  /* 0x00000015ff007819 */ /* 0x002fe80000011630 */
[----:B------:R-:W-:Y:S01]  /*57c0*/  LOP3.LUT P1, RZ, R0, 0x3, R101, 0x48, !PT ;  /* 0x0000000300ff7812 */ /* 0x000fe20007824865 */
[----:B------:R-:W-:Y:S01]  /*57d0*/  @!UPT UIADD3 URZ, UPT, UPT, URZ, URZ, URZ ;  /* 0x000000fffffff290 */ /* 0x000fe2000fffe0ff */
[----:B----4-:R-:W-:Y:S11]  /*57e0*/  @P0 BRA `(.L_x_91) ;  /* 0x0000000000080947 */ /* 0x010ff60003800000 */
[----:B------:R-:W1:Y:S02]  /*57f0*/  SYNCS.PHASECHK.TRANS64.TRYWAIT P0, [R113+URZ+0x90], R2 ;  /* 0x00009002710075a7 */ /* 0x000e6400080011ff */
[----:B-1----:R-:W-:Y:S05]  /*5800*/  @!P0 BRA `(.L_x_92) ;  /* 0x00000020009c8947 */ /* 0x002fea0003800000 */
.L_x_91:
[----:B------:R-:W-:Y:S05]  /*5810*/  @!P1 BRA `(.L_x_93) ;  /* 0x0000000000409947 */ /* 0x000fea0003800000 */
[----:B------:R-:W4:Y:S01]  /*5820*/  LDCU.64 UR8, c[0x4][0x70] ;  /* 0x01000e00ff0877ac */ /* 0x000f220008000a00 */
[----:B------:R-:W-:Y:S01]  /*5830*/  MOV R3, 0x0 ;  /* 0x0000000000037802 */ /* 0x000fe20000000f00 */
[----:B------:R-:W-:Y:S02]  /*5840*/  HFMA2 R12, -RZ, RZ, 0, 5.9604644775390625e-08 ;  /* 0x00000001ff0c7431 */ /* 0x000fe400000001ff */
[----:B------:R-:W-:Y:S02]  /*5850*/  IMAD.MOV.U32 R8, RZ, RZ, 0x192 ;  /* 0x00000192ff087424 */ /* 0x000fe400078e00ff */
[----:B------:R-:W-:Y:S01]  /*5860*/  IMAD.MOV.U32 R13, RZ, RZ, RZ ;  /* 0x000000ffff0d7224 */ /* 0x000fe200078e00ff */
[----:B------:R-:W5:Y:S01]  /*5870*/  LDCU.64 UR6, c[0x4][0x78] ;  /* 0x01000f00ff0677ac */ /* 0x000f620008000a00 */
[----:B-1----:R-:W1:Y:S01]  /*5880*/  LDC.64 R2, c[0x4][R3] ;  /* 0x0100000003027b82 */ /* 0x002e620000000a00 */
[----:B------:R-:W2:Y:S01]  /*5890*/  LDCU.64 UR4, c[0x4][0x10] ;  /* 0x01000200ff0477ac */ /* 0x000ea20008000a00 */
[----:B----4-:R-:W-:Y:S01]  /*58a0*/  MOV R5, UR9 ;  /* 0x0000000900057c02 */ /* 0x010fe20008000f00 */
[----:B------:R-:W-:Y:S01]  /*58b0*/  IMAD.U32 R4, RZ, RZ, UR8 ;  /* 0x00000008ff047e24 */ /* 0x000fe2000f8e00ff */
[----:B-----5:R-:W-:Y:S01]  /*58c0*/  MOV R7, UR7 ;  /* 0x0000000700077c02 */ /* 0x020fe20008000f00 */
[----:B------:R-:W-:Y:S01]  /*58d0*/  IMAD.U32 R6, RZ, RZ, UR6 ;  /* 0x00000006ff067e24 */ /* 0x000fe2000f8e00ff */
[----:B--2---:R-:W-:Y:S01]  /*58e0*/  MOV R11, UR5 ;  /* 0x00000005000b7c02 */ /* 0x004fe20008000f00 */
[----:B------:R-:W-:Y:S02]  /*58f0*/  IMAD.U32 R10, RZ, RZ, UR4 ;  /* 0x00000004ff0a7e24 */ /* 0x000fe4000f8e00ff */
[----:B------:R-:W-:Y:S07]  /*5900*/  LEPC R20, `(.L_x_93) ;  /* 0x000000001014794e */ /* 0x000fee0000000000 */
[----:B-1-3--:R-:W-:Y:S05]  /*5910*/  CALL.ABS.NOINC R2 ;  /* 0x0000000002007343 */ /* 0x00afea0003c00000 */
.L_x_93:
[-C--:B---3--:R-:W-:Y:S01]  /*5920*/  F2FP.F16.E4M3.UNPACK_B R51, R80.reuse ;  /* 0x00000050ff33723e */ /* 0x088fe200020006ff */
[----:B------:R-:W-:Y:S05]  /*5930*/  WARPSYNC.ALL ;  /* 0x0000000000007948 */ /* 0x000fea0003800000 */
[----:B------:R-:W-:Y:S01]  /*5940*/  R2UR UR4, R48 ;  /* 0x00000000300472ca */ /* 0x000fe200000e0000 */
[--C-:B------:R-:W-:Y:S01]  /*5950*/  HADD2.F32 R50, -RZ, R51.reuse.H0_H0 ;  /* 0x20000033ff327230 */ /* 0x100fe20000004100 */
[----:B------:R-:W-:Y:S01]  /*5960*/  F2FP.F16.E4M3.UNPACK_B R53, R80.H1 ;  /* 0x00000050ff35723e */ /* 0x000fe200030006ff */
[----:B------:R-:W-:Y:S01]  /*5970*/  HADD2.F32 R51, -RZ, R51.H1_H1 ;  /* 0x30000033ff337230 */ /* 0x000fe20000004100 */
[-C--:B------:R-:W-:Y:S01]  /*5980*/  F2FP.F16.E4M3.UNPACK_B R55, R81.reuse ;  /* 0x00000051ff37723e */ /* 0x080fe200020006ff */
[----:B------:R-:W-:Y:S01]  /*5990*/  BSSY.RECONVERGENT B0, `(.L_x_94) ;  /* 0x0000099000007945 */ /* 0x000fe20003800200 */
[----:B------:R-:W-:Y:S01]  /*59a0*/  F2FP.F16.E4M3.UNPACK_B R57, R81.H1 ;  /* 0x00000051ff39723e */ /* 0x000fe200030006ff */
[--C-:B------:R-:W-:Y:S01]  /*59b0*/  HADD2.F32 R52, -RZ, R53.reuse.H0_H0 ;  /* 0x20000035ff347230 */ /* 0x100fe20000004100 */
[-C--:B------:R-:W-:Y:S01]  /*59c0*/  F2FP.F16.E4M3.UNPACK_B R59, R82.reuse ;  /* 0x00000052ff3b723e */ /* 0x080fe200020006ff */
[----:B------:R-:W-:Y:S01]  /*59d0*/  HADD2.F32 R54, -RZ, R53.H1_H1 ;  /* 0x30000035ff367230 */ /* 0x000fe20000004100 */
[----:B------:R-:W-:Y:S01]  /*59e0*/  F2FP.F16.E4M3.UNPACK_B R61, R82.H1 ;  /* 0x00000052ff3d723e */ /* 0x000fe200030006ff */
[--C-:B------:R-:W-:Y:S01]  /*59f0*/  HADD2.F32 R53, -RZ, R55.reuse.H0_H0 ;  /* 0x20000037ff357230 */ /* 0x100fe20000004100 */
[-C--:B------:R-:W-:Y:S01]  /*5a00*/  F2FP.F16.E4M3.UNPACK_B R63, R83.reuse ;  /* 0x00000053ff3f723e */ /* 0x080fe200020006ff */
[----:B------:R-:W-:Y:S01]  /*5a10*/  LDTM.16dp32bit_t0_t15.x32 R4, tmem[UR4] ;  /* 0x00000004000479ee */ /* 0x000fe20008a80000 */
[----:B------:R-:W2:Y:S01]  /*5a20*/  LDTM.16dp32bit_t16_t31.x32 R4, tmem[UR4+0x20] ;  /* 0x00002004000479ee */ /* 0x000ea20008aa0000 */
[----:B------:R-:W-:Y:S01]  /*5a30*/  SHF.L.U32 R125, R102, 0x4, RZ ;  /* 0x00000004667d7819 */ /* 0x000fe200000006ff */
[----:B------:R-:W-:Y:S01]  /*5a40*/  HADD2.F32 R56, -RZ, R55.H1_H1 ;  /* 0x30000037ff387230 */ /* 0x000fe20000004100 */
[----:B------:R-:W-:Y:S01]  /*5a50*/  ISETP.NE.AND P6, PT, R114, RZ, PT ;  /* 0x000000ff7200720c */ /* 0x000fe20003fc5270 */
[----:B------:R-:W-:Y:S01]  /*5a60*/  HADD2.F32 R60, -RZ, R59.H1_H1 ;  /* 0x3000003bff3c7230 */ /* 0x000fe20000004100 */
[----:B------:R-:W-:Y:S01]  /*5a70*/  IADD3 R114, PT, PT, R100, UR49, RZ ;  /* 0x0000003164727c10 */ /* 0x000fe2000fffe0ff */
[----:B------:R-:W-:Y:S01]  /*5a80*/  HADD2.F32 R64, -RZ, R63.H1_H1 ;  /* 0x3000003fff407230 */ /* 0x000fe20000004100 */
[----:B------:R-:W-:Y:S01]  /*5a90*/  F2FP.F16.E4M3.UNPACK_B R65, R83.H1 ;  /* 0x00000053ff41723e */ /* 0x000fe200030006ff */
[--C-:B------:R-:W-:Y:S01]  /*5aa0*/  HADD2.F32 R55, -RZ, R57.reuse.H0_H0 ;  /* 0x20000039ff377230 */ /* 0x100fe20000004100 */
[----:B------:R-:W-:Y:S01]  /*5ab0*/  IADD3 R114, PT, PT, R114, R125, RZ ;  /* 0x0000007d72727210 */ /* 0x000fe20007ffe0ff */
[----:B------:R-:W-:Y:S01]  /*5ac0*/  HADD2.F32 R58, -RZ, R57.H1_H1 ;  /* 0x30000039ff3a7230 */ /* 0x000fe20000004100 */
[-C--:B------:R-:W-:Y:S01]  /*5ad0*/  F2FP.F16.E4M3.UNPACK_B R67, R84.reuse ;  /* 0x00000054ff43723e */ /* 0x080fe200020006ff */
[----:B------:R-:W-:Y:S01]  /*5ae0*/  HADD2.F32 R57, -RZ, R59.H0_H0 ;  /* 0x2000003bff397230 */ /* 0x000fe20000004100 */
[----:B------:R-:W-:Y:S01]  /*5af0*/  F2FP.F16.E4M3.UNPACK_B R69, R84.H1 ;  /* 0x00000054ff45723e */ /* 0x000fe200030006ff */
[----:B------:R-:W-:Y:S01]  /*5b00*/  HADD2.F32 R59, -RZ, R61.H0_H0 ;  /* 0x2000003dff3b7230 */ /* 0x000fe20000004100 */
[-C--:B------:R-:W-:Y:S01]  /*5b10*/  F2FP.F16.E4M3.UNPACK_B R71, R85.reuse ;  /* 0x00000055ff47723e */ /* 0x080fe200020006ff */
[----:B------:R-:W-:Y:S01]  /*5b20*/  HADD2.F32 R68, -RZ, R67.H1_H1 ;  /* 0x30000043ff447230 */ /* 0x000fe20000004100 */
[----:B------:R-:W-:Y:S01]  /*5b30*/  F2FP.F16.E4M3.UNPACK_B R73, R85.H1 ;  /* 0x00000055ff49723e */ /* 0x000fe200030006ff */
[----:B------:R-:W-:Y:S01]  /*5b40*/  HADD2.F32 R62, -RZ, R61.H1_H1 ;  /* 0x3000003dff3e7230 */ /* 0x000fe20000004100 */
[-C--:B------:R-:W-:Y:S01]  /*5b50*/  F2FP.F16.E4M3.UNPACK_B R75, R86.reuse ;  /* 0x00000056ff4b723e */ /* 0x080fe200020006ff */
[----:B------:R-:W-:Y:S01]  /*5b60*/  HADD2.F32 R61, -RZ, R63.H0_H0 ;  /* 0x2000003fff3d7230 */ /* 0x000fe20000004100 */
[----:B------:R-:W-:Y:S01]  /*5b70*/  F2FP.F16.E4M3.UNPACK_B R77, R86.H1 ;  /* 0x00000056ff4d723e */ /* 0x000fe200030006ff */
[----:B------:R-:W-:Y:S01]  /*5b80*/  HADD2.F32 R72, -RZ, R71.H1_H1 ;  /* 0x30000047ff487230 */ /* 0x000fe20000004100 */
[----:B------:R-:W-:Y:S01]  /*5b90*/  F2FP.F16.E4M3.UNPACK_B R79, R87.H1 ;  /* 0x00000057ff4f723e */ /* 0x000fe200030006ff */
[C---:B--2---:R-:W-:Y:S01]  /*5ba0*/  FMUL R0, R47.reuse, R4 ;  /* 0x000000042f007220 */ /* 0x044fe20000400000 */
[C---:B-1----:R-:W-:Y:S01]  /*5bb0*/  FMUL R2, R47.reuse, R5 ;  /* 0x000000052f027220 */ /* 0x042fe20000400000 */
[C---:B------:R-:W-:Y:S01]  /*5bc0*/  FMUL R4, R47.reuse, R8 ;  /* 0x000000082f047220 */ /* 0x040fe20000400000 */
[----:B------:R-:W-:Y:S01]  /*5bd0*/  FMUL R5, R47, R9 ;  /* 0x000000092f057220 */ /* 0x000fe20000400000 */
[C---:B------:R-:W-:Y:S01]  /*5be0*/  FFMA R0, R49.reuse, R50, R0 ;  /* 0x0000003231007223 */ /* 0x040fe20000000000 */
[----:B------:R-:W-:Y:S01]  /*5bf0*/  FFMA R2, R49, R51, R2 ;  /* 0x0000003331027223 */ /* 0x000fe20000000002 */
[C---:B------:R-:W-:Y:S01]  /*5c00*/  FMUL R8, R47.reuse, R12 ;  /* 0x0000000c2f087220 */ /* 0x040fe20000400000 */
[C---:B------:R-:W-:Y:S01]  /*5c10*/  FMUL R9, R47.reuse, R13 ;  /* 0x0000000d2f097220 */ /* 0x040fe20000400000 */
[C---:B------:R-:W-:Y:S01]  /*5c20*/  FMUL R12, R47.reuse, R16 ;  /* 0x000000102f0c7220 */ /* 0x040fe20000400000 */
[C---:B------:R-:W-:Y:S01]  /*5c30*/  FMUL R13, R47.reuse, R17 ;  /* 0x000000112f0d7220 */ /* 0x040fe20000400000 */
[C---:B------:R-:W-:Y:S01]  /*5c40*/  FMUL R16, R47.reuse, R20 ;  /* 0x000000142f107220 */ /* 0x040fe20000400000 */
[C---:B------:R-:W-:Y:S01]  /*5c50*/  FMUL R17, R47.reuse, R21 ;  /* 0x000000152f117220 */ /* 0x040fe20000400000 */
[C---:B------:R-:W-:Y:S01]  /*5c60*/  FMUL R20, R47.reuse, R24 ;  /* 0x000000182f147220 */ /* 0x040fe20000400000 */
[C---:B------:R-:W-:Y:S01]  /*5c70*/  FMUL R21, R47.reuse, R25 ;  /* 0x000000192f157220 */ /* 0x040fe20000400000 */
[----:B------:R-:W-:Y:S02]  /*5c80*/  HADD2.F32 R76, -RZ, R75.H1_H1 ;  /* 0x3000004bff4c7230 */ /* 0x000fe40000004100 */
[C---:B------:R-:W-:Y:S01]  /*5c90*/  FMUL R24, R47.reuse, R28 ;  /* 0x0000001c2f187220 */ /* 0x040fe20000400000 */
[C---:B------:R-:W-:Y:S01]  /*5ca0*/  FMUL R25, R47.reuse, R29 ;  /* 0x0000001d2f197220 */ /* 0x040fe20000400000 */
[C---:B------:R-:W-:Y:S01]  /*5cb0*/  FMUL R28, R47.reuse, R32 ;  /* 0x000000202f1c7220 */ /* 0x040fe20000400000 */
[C---:B------:R-:W-:Y:S01]  /*5cc0*/  FMUL R29, R47.reuse, R33 ;  /* 0x000000212f1d7220 */ /* 0x040fe20000400000 */
[C---:B------:R-:W-:Y:S01]  /*5cd0*/  FMUL R3, R47.reuse, R6 ;  /* 0x000000062f037220 */ /* 0x040fe20000400000 */
[C---:B------:R-:W-:Y:S01]  /*5ce0*/  FMUL R7, R47.reuse, R7 ;  /* 0x000000072f077220 */ /* 0x040fe20000400000 */
[C---:B------:R-:W-:Y:S01]  /*5cf0*/  FMUL R6, R47.reuse, R10 ;  /* 0x0000000a2f067220 */ /* 0x040fe20000400000 */
[----:B------:R-:W-:Y:S01]  /*5d00*/  FMUL R11, R47, R11 ;  /* 0x0000000b2f0b7220 */ /* 0x000fe20000400000 */
[C---:B------:R-:W-:Y:S01]  /*5d10*/  FFMA R3, R49.reuse, R52, R3 ;  /* 0x0000003431037223 */ /* 0x040fe20000000003 */
[C---:B------:R-:W-:Y:S01]  /*5d20*/  FFMA R7, R49.reuse, R54, R7 ;  /* 0x0000003631077223 */ /* 0x040fe20000000007 */
[C---:B------:R-:W-:Y:S01]  /*5d30*/  FFMA R4, R49.reuse, R53, R4 ;  /* 0x0000003531047223 */ /* 0x040fe20000000004 */
[----:B------:R-:W-:Y:S01]  /*5d40*/  F2FP.F16.E4M3.UNPACK_B R50, R87 ;  /* 0x00000057ff32723e */ /* 0x000fe200020006ff */
[C---:B------:R-:W-:Y:S01]  /*5d50*/  FFMA R5, R49.reuse, R56, R5 ;  /* 0x0000003831057223 */ /* 0x040fe20000000005 */
[----:B------:R-:W-:Y:S01]  /*5d60*/  FFMA R6, R49, R55, R6 ;  /* 0x0000003731067223 */ /* 0x000fe20000000006 */
[----:B------:R-:W-:Y:S01]  /*5d70*/  F2FP.SATFINITE.E4M3.F32.PACK_AB_MERGE_C R117, R7, R3, RZ ;  /* 0x000000030775723e */ /* 0x000fe200048070ff */
[C---:B------:R-:W-:Y:S01]  /*5d80*/  FFMA R11, R49.reuse, R58, R11 ;  /* 0x0000003a310b7223 */ /* 0x040fe2000000000b */
[C---:B------:R-:W-:Y:S01]  /*5d90*/  FFMA R8, R49.reuse, R57, R8 ;  /* 0x0000003931087223 */ /* 0x040fe20000000008 */
[----:B------:R-:W-:Y:S01]  /*5da0*/  ISETP.NE.AND P0, PT, R110, RZ, PT ;  /* 0x000000ff6e00720c */ /* 0x000fe20003f05270 */
[----:B------:R-:W-:Y:S01]  /*5db0*/  FFMA R9, R49, R60, R9 ;  /* 0x0000003c31097223 */ /* 0x000fe20000000009 */
[----:B------:R-:W-:Y:S01]  /*5dc0*/  F2FP.SATFINITE.E4M3.F32.PACK_AB_MERGE_C R116, R2, R0, R117 ;  /* 0x000000000274723e */ /* 0x000fe20004807075 */
[--C-:B------:R-:W-:Y:S01]  /*5dd0*/  HADD2.F32 R51, -RZ, R50.reuse.H0_H0 ;  /* 0x20000032ff337230 */ /* 0x100fe20000004100 */
[----:B------:R-:W-:Y:S01]  /*5de0*/  F2FP.SATFINITE.E4M3.F32.PACK_AB_MERGE_C R117, R11, R6, RZ ;  /* 0x000000060b75723e */ /* 0x000fe200048070ff */
[----:B------:R-:W-:Y:S02]  /*5df0*/  HADD2.F32 R50, -RZ, R50.H1_H1 ;  /* 0x30000032ff327230 */ /* 0x000fe40000004100 */
[C---:B------:R-:W-:Y:S01]  /*5e00*/  FMUL R10, R47.reuse, R14 ;  /* 0x0000000e2f0a7220 */ /* 0x040fe20000400000 */
[----:B------:R-:W-:Y:S01]  /*5e10*/  FMUL R15, R47, R15 ;  /* 0x0000000f2f0f7220 */ /* 0x000fe20000400000 */
[--C-:B------:R-:W-:Y:S01]  /*5e20*/  HADD2.F32 R63, -RZ, R65.reuse.H0_H0 ;  /* 0x20000041ff3f7230 */ /* 0x100fe20000004100 */
[----:B------:R-:W-:Y:S01]  /*5e30*/  F2FP.SATFINITE.E4M3.F32.PACK_AB_MERGE_C R117, R5, R4, R117 ;  /* 0x000000040575723e */ /* 0x000fe20004807075 */
[C---:B------:R-:W-:Y:S01]  /*5e40*/  FFMA R10, R49.reuse, R59, R10 ;  /* 0x0000003b310a7223 */ /* 0x040fe2000000000a */
[C---:B------:R-:W-:Y:S01]  /*5e50*/  FFMA R15, R49.reuse, R62, R15 ;  /* 0x0000003e310f7223 */ /* 0x040fe2000000000f */
[C---:B------:R-:W-:Y:S01]  /*5e60*/  FFMA R12, R49.reuse, R61, R12 ;  /* 0x0000003d310c7223 */ /* 0x040fe2000000000c */
[----:B------:R-:W-:Y:S01]  /*5e70*/  FFMA R13, R49, R64, R13 ;  /* 0x00000040310d7223 */ /* 0x000fe2000000000d */
[----:B------:R-:W-:Y:S02]  /*5e80*/  HADD2.F32 R66, -RZ, R65.H1_H1 ;  /* 0x30000041ff427230 */ /* 0x000fe40000004100 */
[C---:B------:R-:W-:Y:S01]  /*5e90*/  FMUL R14, R47.reuse, R18 ;  /* 0x000000122f0e7220 */ /* 0x040fe20000400000 */
[----:B------:R-:W-:Y:S02]  /*5ea0*/  HADD2.F32 R65, -RZ, R67.H0_H0 ;  /* 0x20000043ff417230 */ /* 0x000fe40000004100 */
[----:B------:R-:W-:Y:S01]  /*5eb0*/  FMUL R19, R47, R19 ;  /* 0x000000132f137220 */ /* 0x000fe20000400000 */
[--C-:B------:R-:W-:Y:S02]  /*5ec0*/  HADD2.F32 R67, -RZ, R69.reuse.H0_H0 ;  /* 0x20000045ff437230 */ /* 0x100fe40000004100 */
[----:B------:R-:W-:Y:S01]  /*5ed0*/  FFMA R14, R49, R63, R14 ;  /* 0x0000003f310e7223 */ /* 0x000fe2000000000e */
[----:B------:R-:W-:Y:S02]  /*5ee0*/  HADD2.F32 R70, -RZ, R69.H1_H1 ;  /* 0x30000045ff467230 */ /* 0x000fe40000004100 */
[----:B------:R-:W-:Y:S01]  /*5ef0*/  FMUL R18, R47, R22 ;  /* 0x000000162f127220 */ /* 0x000fe20000400000 */
[----:B------:R-:W-:Y:S02]  /*5f00*/  HADD2.F32 R69, -RZ, R71.H0_H0 ;  /* 0x20000047ff457230 */ /* 0x000fe40000004100 */
[----:B------:R-:W-:Y:S01]  /*5f10*/  FFMA R19, R49, R66, R19 ;  /* 0x0000004231137223 */ /* 0x000fe20000000013 */
[----:B------:R-:W-:Y:S01]  /*5f20*/  FMUL R23, R47, R23 ;  /* 0x000000172f177220 */ /* 0x000fe20000400000 */
[C---:B------:R-:W-:Y:S01]  /*5f30*/  FFMA R16, R49.reuse, R65, R16 ;  /* 0x0000004131107223 */ /* 0x040fe20000000010 */
[C---:B------:R-:W-:Y:S01]  /*5f40*/  FFMA R17, R49.reuse, R68, R17 ;  /* 0x0000004431117223 */ /* 0x040fe20000000011 */
        /* <DEDUP_REMOVED lines=23> */
[----:B------:R-:W-:Y:S01]  /*60c0*/  F2FP.SATFINITE.E4M3.F32.PACK_AB_MERGE_C R118, R15, R10, RZ ;  /* 0x0000000a0f76723e */ /* 0x000fe200048070ff */
[----:B------:R-:W-:Y:S01]  /*60d0*/  FFMA R28, R49, R51, R28 ;  /* 0x00000033311c7223 */ /* 0x000fe2000000001c */
[----:B------:R-:W-:Y:S01]  /*60e0*/  F2FP.SATFINITE.E4M3.F32.PACK_AB_MERGE_C R119, R19, R14, RZ ;  /* 0x0000000e1377723e */ /* 0x000fe200048070ff */
[C---:B------:R-:W-:Y:S01]  /*60f0*/  FFMA R29, R49.reuse, R50, R29 ;  /* 0x00000032311d7223 */ /* 0x040fe2000000001d */
[C---:B------:R-:W-:Y:S01]  /*6100*/  FFMA R30, R49.reuse, R77, R30 ;  /* 0x0000004d311e7223 */ /* 0x040fe2000000001e */
[----:B------:R-:W-:Y:S01]  /*6110*/  FFMA R35, R49, R52, R35 ;  /* 0x0000003431237223 */ /* 0x000fe20000000023 */
[----:B------:R-:W-:Y:S02]  /*6120*/  F2FP.SATFINITE.E4M3.F32.PACK_AB_MERGE_C R118, R9, R8, R118 ;  /* 0x000000080976723e */ /* 0x000fe40004807076 */
[----:B------:R-:W-:Y:S02]  /*6130*/  F2FP.SATFINITE.E4M3.F32.PACK_AB_MERGE_C R119, R13, R12, R119 ;  /* 0x0000000c0d77723e */ /* 0x000fe40004807077 */
[----:B------:R-:W-:Y:S02]  /*6140*/  F2FP.SATFINITE.E4M3.F32.PACK_AB_MERGE_C R120, R23, R18, RZ ;  /* 0x000000121778723e */ /* 0x000fe400048070ff */
[----:B------:R-:W-:Y:S01]  /*6150*/  F2FP.SATFINITE.E4M3.F32.PACK_AB_MERGE_C R121, R27, R22, RZ ;  /* 0x000000161b79723e */ /* 0x000fe200048070ff */
[----:B------:R1:W-:Y:S01]  /*6160*/  STS.128 [R100+UR49+0x2200], R116 ;  /* 0x0022007464007988 */ /* 0x0003e20008000c31 */
[----:B------:R-:W-:Y:S02]  /*6170*/  F2FP.SATFINITE.E4M3.F32.PACK_AB_MERGE_C R122, R31, R26, RZ ;  /* 0x0000001a1f7a723e */ /* 0x000fe400048070ff */
[----:B------:R-:W-:Y:S02]  /*6180*/  F2FP.SATFINITE.E4M3.F32.PACK_AB_MERGE_C R123, R35, R30, RZ ;  /* 0x0000001e237b723e */ /* 0x000fe400048070ff */
[----:B------:R-:W-:Y:S02]  /*6190*/  F2FP.SATFINITE.E4M3.F32.PACK_AB_MERGE_C R120, R17, R16, R120 ;  /* 0x000000101178723e */ /* 0x000fe40004807078 */
[----:B------:R-:W-:Y:S02]  /*61a0*/  F2FP.SATFINITE.E4M3.F32.PACK_AB_MERGE_C R121, R21, R20, R121 ;  /* 0x000000141579723e */ /* 0x000fe40004807079 */
[----:B------:R-:W-:Y:S02]  /*61b0*/  F2FP.SATFINITE.E4M3.F32.PACK_AB_MERGE_C R122, R25, R24, R122 ;  /* 0x00000018197a723e */ /* 0x000fe4000480707a */
[----:B------:R-:W-:Y:S02]  /*61c0*/  F2FP.SATFINITE.E4M3.F32.PACK_AB_MERGE_C R123, R29, R28, R123 ;  /* 0x0000001c1d7b723e */ /* 0x000fe4000480707b */
[----:B------:R-:W-:Y:S02]  /*61d0*/  LEA R32, R105, UR49, 0x3 ;  /* 0x0000003169207c11 */ /* 0x000fe4000f8e18ff */
[----:B------:R-:W-:Y:S01]  /*61e0*/  @P6 SHF.L.U32 R33, R104, 0x1f, RZ ;  /* 0x0000001f68216819 */ /* 0x000fe200000006ff */
[----:B------:R1:W-:Y:S01]  /*61f0*/  STS.128 [R114+0x2210], R120 ;  /* 0x0022107872007388 */ /* 0x0003e20000000c00 */
[----:B------:R-:W-:Y:S01]  /*6200*/  @!PT LDS RZ, [RZ] ;  /* 0x00000000fffff984 */ /* 0x000fe20000000800 */
[----:B------:R-:W-:Y:S01]  /*6210*/  @!PT LDS RZ, [RZ] ;  /* 0x00000000fffff984 */ /* 0x000fe20000000800 */
[----:B------:R-:W-:Y:S01]  /*6220*/  @!PT LDS RZ, [RZ] ;  /* 0x00000000fffff984 */ /* 0x000fe20000000800 */
[----:B------:R-:W-:Y:S01]  /*6230*/  @!PT LDS RZ, [RZ] ;  /* 0x00000000fffff984 */ /* 0x000fe20000000800 */
[----:B------:R2:W-:Y:S07]  /*6240*/  MEMBAR.ALL.CTA ;  /* 0x0000000000007992 */ /* 0x0005ee0000008000 */
[----:B--2---:R-:W2:Y:S02]  /*6250*/  FENCE.VIEW.ASYNC.S ;  /* 0x00000000000073c6 */ /* 0x004ea40000000000 */
[----:B--2---:R-:W-:Y:S06]  /*6260*/  BAR.SYNC.DEFER_BLOCKING 0x1, 0x80 ;  /* 0x0042000000007b1d */ /* 0x004fec0000010000 */
[----:B------:R-:W-:Y:S05]  /*6270*/  @P0 BRA `(.L_x_95) ;  /* 0x0000000000280947 */ /* 0x000fea0003800000 */
[----:B------:R-:W-:Y:S02]  /*6280*/  UIADD3 UR4, UPT, UPT, UR49, 0x2200, URZ ;  /* 0x0000220031047890 */ /* 0x000fe4000fffe0ff */
[----:B------:R-:W-:Y:S01]  /*6290*/  UIADD3 UR6, UP0, UPT, UR52, 0x680, URZ ;  /* 0x0000068034067890 */ /* 0x000fe2000ff1e0ff */
[----:B------:R-:W-:Y:S03]  /*62a0*/  UMOV UR43, UR36 ;  /* 0x00000024002b7c82 */ /* 0x000fe60008000000 */
[----:B------:R-:W-:Y:S01]  /*62b0*/  MOV R109, UR4 ;  /* 0x00000004006d7c02 */ /* 0x000fe20008000f00 */
[----:B------:R-:W-:Y:S03]  /*62c0*/  UIADD3.X UR7, UPT, UPT, URZ, UR53, URZ, UP0, !UPT ;  /* 0x00000035ff077290 */ /* 0x000fe600087fe4ff */
[----:B------:R-:W-:Y:S11]  /*62d0*/  R2UR UR40, R109 ;  /* 0x000000006d2872ca */ /* 0x000ff600000e0000 */
[----:B------:R-:W-:Y:S02]  /*62e0*/  @!UPT UIADD3 URZ, UPT, UPT, URZ, URZ, URZ ;  /* 0x000000fffffff290 */ /* 0x000fe4000fffe0ff */
[----:B------:R2:W-:Y:S01]  /*62f0*/  UTMASTG.3D [UR40], [UR6] ;  /* 0x00000028060073b5 */ /* 0x0005e20008010000 */
[----:B------:R0:W-:Y:S01]  /*6300*/  UTMACMDFLUSH ;  /* 0x00000000000079b7 */ /* 0x0001e20000000000 */
[----:B--2---:R-:W-:Y:S04]  /*6310*/  DEPBAR.LE SB0, 0x1 ;  /* 0x000080400000791a */ /* 0x004fe80000000000 */
.L_x_95:
[----:B------:R-:W-:Y:S05]  /*6320*/  BSYNC.RECONVERGENT B0 ;  /* 0x0000000000007941 */ /* 0x000fea0003800200 */
.L_x_94:
[----:B------:R-:W-:Y:S06]  /*6330*/  BAR.SYNC.DEFER_BLOCKING 0x1, 0x80 ;  /* 0x0042000000007b1d */ /* 0x000fec0000010000 */
[----:B------:R-:W2:Y:S01]  /*6340*/  @P6 SYNCS.PHASECHK.TRANS64.TRYWAIT P0, [R32+URZ+0x40], R33 ;  /* 0x00004021200065a7 */ /* 0x000ea200080011ff */
[----:B------:R-:W-:Y:S01]  /*6350*/  BSSY B1, `(.L_x_96) ;  /* 0x0000020000017945 */ /* 0x000fe20003800000 */
[----:B--2---:R-:W-:Y:S03]  /*6360*/  @P6 SEL R115, RZ, 0x1, !P0 ;  /* 0x00000001ff736807 */ /* 0x004fe60004000000 */
[----:B------:R-:W-:Y:S05]  /*6370*/  @!P6 BRA `(.L_x_97) ;  /* 0x000000000074e947 */ /* 0x000fea0003800000 */
[----:B------:R-:W-:Y:S01]  /*6380*/  ISETP.NE.AND P1, PT, R124, RZ, PT ;  /* 0x000000ff7c00720c */ /* 0x000fe20003f25270 */
[----:B------:R-:W-:Y:S01]  /*6390*/  BSSY B0, `(.L_x_98) ;  /* 0x0000009000007945 */ /* 0x000fe20003800000 */
[----:B------:R-:W-:Y:S11]  /*63a0*/  ISETP.NE.AND P0, PT, R115, RZ, PT ;  /* 0x000000ff7300720c */ /* 0x000ff60003f05270 */
[----:B------:R-:W-:Y:S05]  /*63b0*/  @P1 IMAD R0, R105, 0x1000, R100 ;  /* 0x0000100069001824 */ /* 0x000fea00078e0264 */
[----:B------:R-:W-:Y:S05]  /*63c0*/  @P1 IADD3 R2, PT, PT, R0, UR49, RZ ;  /* 0x0000003100021c10 */ /* 0x000fea000fffe0ff */
[----:B------:R-:W-:Y:S01]  /*63d0*/  @P1 IMAD.IADD R2, R2, 0x1, R125 ;  /* 0x0000000102021824 */ /* 0x000fe200078e027d */
[----:B------:R-:W-:Y:S06]  /*63e0*/  @P0 BRA `(.L_x_99) ;  /* 0x00000000000c0947 */ /* 0x000fec0003800000 */
[----:B------:R-:W-:Y:S04]  /*63f0*/  SHF.L.U32 R3, R104, 0x1f, RZ ;  /* 0x0000001f68037819 */ /* 0x000fe800000006ff */
[----:B------:R-:W2:Y:S02]  /*6400*/  SYNCS.PHASECHK.TRANS64.TRYWAIT P0, [R32+URZ+0x40], R3 ;  /* 0x00004003200075a7 */ /* 0x000ea400080011ff */
[----:B--2---:R-:W-:Y:S05]  /*6410*/  @!P0 BRA `(.L_x_100) ;  /* 0x0000001400ac8947 */ /* 0x004fea0003800000 */
.L_x_99:
[----:B------:R-:W-:Y:S05]  /*6420*/  BSYNC B0 ;  /* 0x0000000000007941 */ /* 0x000fea0003800000 */
.L_x_98:
[----:B------:R-:W-:Y:S01]  /*6430*/  ISETP.NE.AND P0, PT, R124, RZ, PT ;  /* 0x000000ff7c00720c */ /* 0x000fe20003f05270 */
[----:B--2---:R-:W-:Y:S02]  /*6440*/  VIADD R32, R32, 0x50 ;  /* 0x0000005020207836 */ /* 0x004fe40000000000 */
[----:B------:R-:W-:Y:S02]  /*6450*/  IMAD.U32 R3, RZ, RZ, UR37 ;  /* 0x00000025ff037e24 */ /* 0x000fe4000f8e00ff */
[----:B------:R-:W-:Y:S03]  /*6460*/  VIADD R105, R105, 0x1 ;  /* 0x0000000169697836 */ /* 0x000fe60000000000 */
[----:B------:R-:W-:Y:S05]  /*6470*/  PRMT R3, R3, 0x654, R32 ;  /* 0x0000065403037816 */ /* 0x000fea0000000020 */
[----:B------:R2:W3:Y:S04]  /*6480*/  @P0 LDS.128 R80, [R0+UR49+0x200] ;  /* 0x0002003100500984 */ /* 0x0004e80008000c00 */
[----:B------:R2:W4:Y:S01]  /*6490*/  @P0 LDS.128 R84, [R2+0x210] ;  /* 0x0002100002540984 */ /* 0x0005220000000c00 */
[C---:B------:R-:W-:Y:S01]  /*64a0*/  ISETP.NE.AND P0, PT, R105.reuse, 0x2, PT ;  /* 0x000000026900780c */ /* 0x040fe20003f05270 */
[----:B------:R-:W-:Y:S01]  /*64b0*/  @!PT LDS RZ, [RZ] ;  /* 0x00000000fffff984 */ /* 0x000fe20000000800 */
[----:B------:R-:W-:Y:S01]  /*64c0*/  @!PT LDS RZ, [RZ] ;  /* 0x00000000fffff984 */ /* 0x000fe20000000800 */
[----:B------:R-:W-:Y:S01]  /*64d0*/  @!PT LDS RZ, [RZ] ;  /* 0x00000000fffff984 */ /* 0x000fe20000000800 */
[----:B------:R-:W-:Y:S01]  /*64e0*/  @!PT LDS RZ, [RZ] ;  /* 0x00000000fffff984 */ /* 0x000fe20000000800 */
[----:B------:R5:W-:Y:S06]  /*64f0*/  MEMBAR.ALL.CTA ;  /* 0x0000000000007992 */ /* 0x000bec0000008000 */
[----:B-----5:R-:W5:Y:S01]  /*6500*/  FENCE.VIEW.ASYNC.S ;  /* 0x00000000000073c6 */ /* 0x020f620000000000 */
[----:B------:R-:W-:Y:S01]  /*6510*/  SEL R105, R105, RZ, P0 ;  /* 0x000000ff69697207 */ /* 0x000fe20000000000 */
[----:B-----5:R5:W-:Y:S02]  /*6520*/  SYNCS.ARRIVE.TRANS64.RED.A1T0 RZ, [R3+URZ], RZ ;  /* 0x000000ff03ff79a7 */ /* 0x020be400081004ff */
[----:B-----5:R-:W-:Y:S04]  /*6530*/  SEL R3, RZ, 0x1, P0 ;  /* 0x00000001ff037807 */ /* 0x020fe80000000000 */
[----:B--23--:R-:W-:Y:S02]  /*6540*/  LOP3.LUT R104, R104, R3, RZ, 0x3c, !PT ;  /* 0x0000000368687212 */ /* 0x00cfe400078e3cff */
.L_x_97:
[----:B------:R-:W-:Y:S05]  /*6550*/  BSYNC B1 ;  /* 0x0000000000017941 */ /* 0x000fea0003800000 */
.L_x_96:
[----:B------:R-:W-:Y:S05]  /*6560*/  VIADD R0, R48, 0x40 ;  /* 0x0000004030007836 */ /* 0x000fea0000000000 */
[----:B------:R-:W-:Y:S04]  /*6570*/  SHF.R.U32.HI R0, RZ, 0x15, R0 ;  /* 0x00000015ff007819 */ /* 0x000fe80000011600 */
[----:B------:R-:W-:Y:S11]  /*6580*/  LOP3.LUT P0, RZ, R0, 0x3, R101, 0x48, !PT ;  /* 0x0000000300ff7812 */ /* 0x000ff60007804865 */
[----:B------:R-:W-:Y:S02]  /*6590*/  @!UPT UIADD3 URZ, UPT, UPT, URZ, URZ, URZ ;  /* 0x000000fffffff290 */ /* 0x000fe4000fffe0ff */
[----:B------:R-:W-:Y:S05]  /*65a0*/  @!P0 BRA `(.L_x_101) ;  /* 0x0000000000408947 */ /* 0x000fea0003800000 */
[----:B------:R-:W2:Y:S01]  /*65b0*/  LDCU.64 UR8, c[0x4][0x70] ;  /* 0x01000e00ff0877ac */ /* 0x000ea20008000a00 */
[----:B------:R-:W-:Y:S01]  /*65c0*/  MOV R3, 0x0 ;  /* 0x0000000000037802 */ /* 0x000fe20000000f00 */
[----:B------:R-:W-:Y:S02]  /*65d0*/  HFMA2 R12, -RZ, RZ, 0, 5.9604644775390625e-08 ;  /* 0x00000001ff0c7431 */ /* 0x000fe400000001ff */
[----:B------:R-:W-:Y:S02]  /*65e0*/  IMAD.MOV.U32 R8, RZ, RZ, 0x192 ;  /* 0x00000192ff087424 */ /* 0x000fe400078e00ff */
[----:B------:R-:W-:Y:S01]  /*65f0*/  IMAD.MOV.U32 R13, RZ, RZ, RZ ;  /* 0x000000ffff0d7224 */ /* 0x000fe200078e00ff */
[----:B------:R-:W3:Y:S01]  /*6600*/  LDCU.64 UR6, c[0x4][0x78] ;  /* 0x01000f00ff0677ac */ /* 0x000ee20008000a00 */
[----:B------:R-:W1:Y:S01]  /*6610*/  LDC.64 R2, c[0x4][R3] ;  /* 0x0100000003027b82 */ /* 0x000e620000000a00 */
[----:B------:R-:W5:Y:S01]  /*6620*/  LDCU.64 UR4, c[0x4][0x10] ;  /* 0x01000200ff0477ac */ /* 0x000f620008000a00 */
[----:B--2---:R-:W-:Y:S01]  /*6630*/  MOV R5, UR9 ;  /* 0x0000000900057c02 */ /* 0x004fe20008000f00 */
[----:B------:R-:W-:Y:S01]  /*6640*/  IMAD.U32 R4, RZ, RZ, UR8 ;  /* 0x00000008ff047e24 */ /* 0x000fe2000f8e00ff */
[----:B---3--:R-:W-:Y:S01]  /*6650*/  MOV R7, UR7 ;  /* 0x0000000700077c02 */ /* 0x008fe20008000f00 */
[----:B------:R-:W-:Y:S01]  /*6660*/  IMAD.U32 R6, RZ, RZ, UR6 ;  /* 0x00000006ff067e24 */ /* 0x000fe2000f8e00ff */
[----:B-----5:R-:W-:Y:S01]  /*6670*/  MOV R11, UR5 ;  /* 0x00000005000b7c02 */ /* 0x020fe20008000f00 */
[----:B------:R-:W-:Y:S02]  /*6680*/  IMAD.U32 R10, RZ, RZ, UR4 ;  /* 0x00000004ff0a7e24 */ /* 0x000fe4000f8e00ff */
[----:B------:R-:W-:Y:S07]  /*6690*/  LEPC R20, `(.L_x_101) ;  /* 0x000000001014794e */ /* 0x000fee0000000000 */
[----:B-1--4-:R-:W-:Y:S05]  /*66a0*/  CALL.ABS.NOINC R2 ;  /* 0x0000000002007343 */ /* 0x012fea0003c00000 */
.L_x_101:
[----:B------:R-:W-:Y:S01]  /*66b0*/  ISETP.NE.AND P0, PT, R110, RZ, PT ;  /* 0x000000ff6e00720c */ /* 0x000fe20003f05270 */
[----:B------:R-:W-:Y:S05]  /*66c0*/  WARPSYNC.ALL ;  /* 0x0000000000007948 */ /* 0x000fea0003800000 */
[----:B------:R-:W-:Y:S01]  /*66d0*/  R2UR UR4, R48 ;  /* 0x00000000300472ca */ /* 0x000fe200000e0000 */
[----:B------:R-:W-:Y:S01]  /*66e0*/  BSSY.RECONVERGENT B0, `(.L_x_102) ;  /* 0x000009c000007945 */ /* 0x000fe20003800200 */
[-C--:B------:R-:W-:Y:S02]  /*66f0*/  F2FP.F16.E4M3.UNPACK_B R51, R80.reuse ;  /* 0x00000050ff33723e */ /* 0x080fe400020006ff */
[----:B------:R-:W-:Y:S02]  /*6700*/  F2FP.F16.E4M3.UNPACK_B R80, R80.H1 ;  /* 0x00000050ff50723e */ /* 0x000fe400030006ff */
[-C--:B------:R-:W-:Y:S01]  /*6710*/  F2FP.F16.E4M3.UNPACK_B R55, R81.reuse ;  /* 0x00000051ff37723e */ /* 0x080fe200020006ff */
[--C-:B------:R-:W-:Y:S01]  /*6720*/  HADD2.F32 R50, -RZ, R51.reuse.H0_H0 ;  /* 0x20000033ff327230 */ /* 0x100fe20000004100 */
[----:B------:R-:W-:Y:S01]  /*6730*/  F2FP.F16.E4M3.UNPACK_B R81, R81.H1 ;  /* 0x00000051ff51723e */ /* 0x000fe200030006ff */
[----:B------:R-:W-:Y:S01]  /*6740*/  HADD2.F32 R52, -RZ, R51.H1_H1 ;  /* 0x30000033ff347230 */ /* 0x000fe20000004100 */
[-C--:B------:R-:W-:Y:S01]  /*6750*/  F2FP.F16.E4M3.UNPACK_B R59, R82.reuse ;  /* 0x00000052ff3b723e */ /* 0x080fe200020006ff */
[--C-:B------:R-:W-:Y:S01]  /*6760*/  HADD2.F32 R51, -RZ, R80.reuse.H0_H0 ;  /* 0x20000050ff337230 */ /* 0x100fe20000004100 */
[----:B------:R-:W-:Y:S01]  /*6770*/  F2FP.F16.E4M3.UNPACK_B R82, R82.H1 ;  /* 0x00000052ff52723e */ /* 0x000fe200030006ff */
[----:B------:R-:W-:Y:S01]  /*6780*/  LDTM.16dp32bit_t0_t15.x32 R4, tmem[UR4+0x40] ;  /* 0x00004004000479ee */ /* 0x000fe20008a80000 */
[----:B------:R-:W2:Y:S01]  /*6790*/  LDTM.16dp32bit_t16_t31.x32 R4, tmem[UR4+0x60] ;  /* 0x00006004000479ee */ /* 0x000ea20008aa0000 */
[----:B------:R-:W-:Y:S01]  /*67a0*/  NOP ;  /* 0x0000000000007918 */ /* 0x000fe20000000000 */
[--C-:B------:R-:W-:Y:S01]  /*67b0*/  HADD2.F32 R53, -RZ, R55.reuse.H0_H0 ;  /* 0x20000037ff357230 */ /* 0x100fe20000004100 */
[----:B------:R-:W-:Y:S01]  /*67c0*/  R2UR UR5, R113 ;  /* 0x00000000710572ca */ /* 0x000fe200000e0000 */
[----:B------:R-:W-:Y:S01]  /*67d0*/  HADD2.F32 R56, -RZ, R55.H1_H1 ;  /* 0x30000037ff387230 */ /* 0x000fe20000004100 */
[----:B------:R-:W-:Y:S01]  /*67e0*/  F2FP.F16.E4M3.UNPACK_B R63, R83 ;  /* 0x00000053ff3f723e */ /* 0x000fe200020006ff */
[--C-:B------:R-:W-:Y:S01]  /*67f0*/  HADD2.F32 R57, -RZ, R59.reuse.H0_H0 ;  /* 0x2000003bff397230 */ /* 0x100fe20000004100 */
[----:B----4-:R-:W-:Y:S01]  /*6800*/  F2FP.F16.E4M3.UNPACK_B R67, R84 ;  /* 0x00000054ff43723e */ /* 0x010fe200020006ff */
[----:B------:R-:W-:Y:S01]  /*6810*/  HADD2.F32 R60, -RZ, R59.H1_H1 ;  /* 0x3000003bff3c7230 */ /* 0x000fe20000004100 */
[----:B------:R-:W-:Y:S01]  /*6820*/  F2FP.F16.E4M3.UNPACK_B R71, R85 ;  /* 0x00000055ff47723e */ /* 0x000fe200020006ff */
[--C-:B------:R-:W-:Y:S01]  /*6830*/  HADD2.F32 R61, -RZ, R63.reuse.H0_H0 ;  /* 0x2000003fff3d7230 */ /* 0x100fe20000004100 */
[----:B------:R-:W-:Y:S01]  /*6840*/  F2FP.F16.E4M3.UNPACK_B R75, R86 ;  /* 0x00000056ff4b723e */ /* 0x000fe200020006ff */
[----:B------:R-:W-:Y:S01]  /*6850*/  HADD2.F32 R64, -RZ, R63.H1_H1 ;  /* 0x3000003fff407230 */ /* 0x000fe20000004100 */
[----:B------:R-:W-:Y:S01]  /*6860*/  F2FP.F16.E4M3.UNPACK_B R77, R87 ;  /* 0x00000057ff4d723e */ /* 0x000fe200020006ff */
[--C-:B------:R-:W-:Y:S01]  /*6870*/  HADD2.F32 R65, -RZ, R67.reuse.H0_H0 ;  /* 0x20000043ff417230 */ /* 0x100fe20000004100 */
[----:B------:R-:W-:Y:S01]  /*6880*/  F2FP.F16.E4M3.UNPACK_B R83, R83.H1 ;  /* 0x00000053ff53723e */ /* 0x000fe200030006ff */
[----:B------:R-:W-:Y:S01]  /*6890*/  UIADD3 UR5, UPT, UPT, UR5, 0xb0, URZ ;  /* 0x000000b005057890 */ /* 0x000fe2000fffe0ff */
[----:B------:R-:W-:Y:S01]  /*68a0*/  HADD2.F32 R67, -RZ, R67.H1_H1 ;  /* 0x30000043ff437230 */ /* 0x000fe20000004100 */
[----:B------:R-:W-:Y:S01]  /*68b0*/  F2FP.F16.E4M3.UNPACK_B R84, R84.H1 ;  /* 0x00000054ff54723e */ /* 0x000fe200030006ff */
[--C-:B------:R-:W-:Y:S01]  /*68c0*/  HADD2.F32 R69, -RZ, R71.reuse.H0_H0 ;  /* 0x20000047ff457230 */ /* 0x100fe20000004100 */
[----:B------:R-:W-:Y:S01]  /*68d0*/  UPRMT UR5, UR37, 0x654, UR5 ;  /* 0x0000065425057896 */ /* 0x000fe20008000005 */
[----:B------:R-:W-:Y:S01]  /*68e0*/  HADD2.F32 R72, -RZ, R71.H1_H1 ;  /* 0x30000047ff487230 */ /* 0x000fe20000004100 */
[----:B------:R-:W-:Y:S01]  /*68f0*/  F2FP.F16.E4M3.UNPACK_B R85, R85.H1 ;  /* 0x00000055ff55723e */ /* 0x000fe200030006ff */
[--C-:B------:R-:W-:Y:S02]  /*6900*/  HADD2.F32 R73, -RZ, R75.reuse.H0_H0 ;  /* 0x2000004bff497230 */ /* 0x100fe40000004100 */
[C---:B--2---:R-:W-:Y:S01]  /*6910*/  FMUL R4, R47.reuse, R4 ;  /* 0x000000042f047220 */ /* 0x044fe20000400000 */
[C---:B------:R-:W-:Y:S01]  /*6920*/  FMUL R5, R47.reuse, R5 ;  /* 0x000000052f057220 */ /* 0x040fe20000400000 */
[C---:B------:R-:W-:Y:S01]  /*6930*/  FMUL R8, R47.reuse, R8 ;  /* 0x000000082f087220 */ /* 0x040fe20000400000 */
[----:B------:R-:W-:Y:S01]  /*6940*/  FMUL R9, R47, R9 ;  /* 0x000000092f097220 */ /* 0x000fe20000400000 */
[C---:B------:R-:W-:Y:S01]  /*6950*/  FFMA R4, R49.reuse, R50, R4 ;  /* 0x0000003231047223 */ /* 0x040fe20000000004 */
[----:B------:R-:W-:Y:S01]  /*6960*/  SYNCS.ARRIVE.TRANS64.RED.A1T0 RZ, [UR5], RZ ;  /* 0x000000ffffff79a7 */ /* 0x000fe20008100405 */
        /* <DEDUP_REMOVED lines=18> */
[--C-:B------:R-:W-:Y:S02]  /*6a90*/  HADD2.F32 R55, -RZ, R81.reuse.H0_H0 ;  /* 0x20000051ff377230 */ /* 0x100fe40000004100 */
[----:B------:R-:W-:Y:S01]  /*6aa0*/  FMUL R10, R47, R10 ;  /* 0x0000000a2f0a7220 */ /* 0x000fe20000400000 */
[C---:B------:R-:W-:Y:S01]  /*6ab0*/  FFMA R6, R49.reuse, R51, R6 ;  /* 0x0000003331067223 */ /* 0x040fe20000000006 */
[----:B------:R-:W-:Y:S02]  /*6ac0*/  HADD2.F32 R58, -RZ, R81.H1_H1 ;  /* 0x30000051ff3a7230 */ /* 0x000fe40000004100 */
[C---:B------:R-:W-:Y:S01]  /*6ad0*/  FFMA R7, R49.reuse, R54, R7 ;  /* 0x0000003631077223 */ /* 0x040fe20000000007 */
[C---:B------:R-:W-:Y:S01]  /*6ae0*/  FFMA R8, R49.reuse, R53, R8 ;  /* 0x0000003531087223 */ /* 0x040fe20000000008 */
[C---:B------:R-:W-:Y:S01]  /*6af0*/  FFMA R9, R49.reuse, R56, R9 ;  /* 0x0000003831097223 */ /* 0x040fe20000000009 */
[----:B------:R-:W-:Y:S01]  /*6b00*/  FFMA R10, R49, R55, R10 ;  /* 0x00000037310a7223 */ /* 0x000fe2000000000a */
[----:B------:R-:W-:Y:S01]  /*6b10*/  HADD2.F32 R51, -RZ, R77.H0_H0 ;  /* 0x2000004dff337230 */ /* 0x000fe20000004100 */
[----:B-1----:R-:W-:Y:S01]  /*6b20*/  F2FP.SATFINITE.E4M3.F32.PACK_AB_MERGE_C R116, R7, R6, RZ ;  /* 0x000000060774723e */ /* 0x002fe200048070ff */
[C---:B------:R-:W-:Y:S01]  /*6b30*/  FMUL R11, R47.reuse, R11 ;  /* 0x0000000b2f0b7220 */ /* 0x040fe20000400000 */
[--C-:B------:R-:W-:Y:S02]  /*6b40*/  HADD2.F32 R59, -RZ, R82.reuse.H0_H0 ;  /* 0x20000052ff3b7230 */ /* 0x100fe40000004100 */
[----:B------:R-:W-:Y:S01]  /*6b50*/  FMUL R14, R47, R14 ;  /* 0x0000000e2f0e7220 */ /* 0x000fe20000400000 */
[----:B------:R-:W-:Y:S01]  /*6b60*/  HADD2.F32 R62, -RZ, R82.H1_H1 ;  /* 0x30000052ff3e7230 */ /* 0x000fe20000004100 */
[----:B------:R-:W-:Y:S01]  /*6b70*/  F2FP.SATFINITE.E4M3.F32.PACK_AB_MERGE_C R116, R5, R4, R116 ;  /* 0x000000040574723e */ /* 0x000fe20004807074 */
[C---:B------:R-:W-:Y:S01]  /*6b80*/  FFMA R11, R49.reuse, R58, R11 ;  /* 0x0000003a310b7223 */ /* 0x040fe2000000000b */
[C---:B------:R-:W-:Y:S01]  /*6b90*/  FFMA R12, R49.reuse, R57, R12 ;  /* 0x00000039310c7223 */ /* 0x040fe2000000000c */
[C---:B------:R-:W-:Y:S01]  /*6ba0*/  FFMA R13, R49.reuse, R60, R13 ;  /* 0x0000003c310d7223 */ /* 0x040fe2000000000d */
[----:B------:R-:W-:Y:S01]  /*6bb0*/  F2FP.F16.E4M3.UNPACK_B R86, R86.H1 ;  /* 0x00000056ff56723e */ /* 0x000fe200030006ff */
[----:B------:R-:W-:Y:S01]  /*6bc0*/  FFMA R14, R49, R59, R14 ;  /* 0x0000003b310e7223 */ /* 0x000fe2000000000e */
[----:B------:R-:W-:Y:S01]  /*6bd0*/  F2FP.SATFINITE.E4M3.F32.PACK_AB_MERGE_C R117, R11, R10, RZ ;  /* 0x0000000a0b75723e */ /* 0x000fe200048070ff */
[C---:B------:R-:W-:Y:S01]  /*6be0*/  FMUL R15, R47.reuse, R15 ;  /* 0x0000000f2f0f7220 */ /* 0x040fe20000400000 */
[--C-:B------:R-:W-:Y:S02]  /*6bf0*/  HADD2.F32 R63, -RZ, R83.reuse.H0_H0 ;  /* 0x20000053ff3f7230 */ /* 0x100fe40000004100 */
[----:B------:R-:W-:Y:S01]  /*6c00*/  FMUL R18, R47, R18 ;  /* 0x000000122f127220 */ /* 0x000fe20000400000 */
[----:B------:R-:W-:Y:S01]  /*6c10*/  HADD2.F32 R66, -RZ, R83.H1_H1 ;  /* 0x30000053ff427230 */ /* 0x000fe20000004100 */
[----:B------:R-:W-:Y:S01]  /*6c20*/  F2FP.SATFINITE.E4M3.F32.PACK_AB_MERGE_C R117, R9, R8, R117 ;  /* 0x000000080975723e */ /* 0x000fe20004807075 */
[C---:B------:R-:W-:Y:S01]  /*6c30*/  FFMA R15, R49.reuse, R62, R15 ;  /* 0x0000003e310f7223 */ /* 0x040fe2000000000f */
[C---:B------:R-:W-:Y:S01]  /*6c40*/  FFMA R16, R49.reuse, R61, R16 ;  /* 0x0000003d31107223 */ /* 0x040fe20000000010 */
[----:B------:R-:W-:Y:S01]  /*6c50*/  FFMA R17, R49, R64, R17 ;  /* 0x0000004031117223 */ /* 0x000fe20000000011 */
[----:B------:R-:W-:Y:S01]  /*6c60*/  FMUL R19, R47, R19 ;  /* 0x000000132f137220 */ /* 0x000fe20000400000 */
        /* <DEDUP_REMOVED lines=15> */
[----:B------:R-:W-:Y:S01]  /*6d60*/  F2FP.F16.E4M3.UNPACK_B R87, R87.H1 ;  /* 0x00000057ff57723e */ /* 0x000fe200030006ff */
        /* <DEDUP_REMOVED lines=32> */
[----:B------:R-:W-:Y:S03]  /*6f70*/  IADD3 R79, PT, PT, R44, 0x1, RZ ;  /* 0x000000012c4f7810 */ /* 0x000fe60007ffe0ff */
        /* <DEDUP_REMOVED lines=9> */
[----:B------:R-:W-:Y:S02]  /*7010*/  UIADD3 UR8, UP0, UPT, UR52, 0x680, URZ ;  /* 0x0000068034087890 */ /* 0x000fe4000ff1e0ff */
[----:B------:R-:W-:Y:S02]  /*7020*/  UIADD3 UR5, UPT, UPT, UR41, 0x40, URZ ;  /* 0x0000004029057890 */ /* 0x000fe4000fffe0ff */
[----:B------:R-:W-:Y:S02]  /*7030*/  UIADD3 UR4, UPT, UPT, UR49, 0x3200, URZ ;  /* 0x0000320031047890 */ /* 0x000fe4000fffe0ff */
[----:B------:R-:W-:Y:S01]  /*7040*/  UIADD3.X UR9, UPT, UPT, URZ, UR53, URZ, UP0, !UPT ;  /* 0x00000035ff097290 */ /* 0x000fe200087fe4ff */
[----:B------:R-:W-:Y:S01]  /*7050*/  UMOV UR6, UR42 ;  /* 0x0000002a00067c82 */ /* 0x000fe20008000000 */
[----:B------:R-:W-:Y:S07]  /*7060*/  UMOV UR7, UR36 ;  /* 0x0000002400077c82 */ /* 0x000fee0008000000 */
[----:B------:R2:W-:Y:S01]  /*7070*/  UTMASTG.3D [UR4], [UR8] ;  /* 0x00000004080073b5 */ /* 0x0005e20008010000 */
[----:B------:R0:W-:Y:S01]  /*7080*/  UTMACMDFLUSH ;  /* 0x00000000000079b7 */ /* 0x0001e20000000000 */
[----:B--2---:R-:W-:Y:S04]  /*7090*/  DEPBAR.LE SB0, 0x1 ;  /* 0x000080400000791a */ /* 0x004fe80000000000 */
.L_x_103:
[----:B------:R-:W-:Y:S05]  /*70a0*/  BSYNC.RECONVERGENT B0 ;  /* 0x0000000000007941 */ /* 0x000fea0003800200 */
.L_x_102:
[----:B------:R-:W-:Y:S01]  /*70b0*/  BAR.SYNC.DEFER_BLOCKING 0x1, 0x80 ;  /* 0x0042000000007b1d */ /* 0x000fe20000010000 */
[----:B------:R-:W-:Y:S01]  /*70c0*/  ISETP.NE.AND P2, PT, R111, RZ, PT ;  /* 0x000000ff6f00720c */ /* 0x000fe20003f45270 */
[----:B------:R-:W-:Y:S01]  /*70d0*/  IMAD.IADD R20, R43, 0x1, R94 ;  /* 0x000000012b147824 */ /* 0x000fe200078e025e */
[----:B------:R-:W-:Y:S01]  /*70e0*/  ISETP.NE.AND P0, PT, R112, 0x2, PT ;  /* 0x000000027000780c */ /* 0x000fe20003f05270 */
[----:B------:R-:W-:Y:S01]  /*70f0*/  IMAD.IADD R21, R45, 0x1, R96 ;  /* 0x000000012d157824 */ /* 0x000fe200078e0260 */
[----:B------:R-:W-:Y:S02]  /*7100*/  ISETP.NE.AND P1, PT, R79, 0x4, PT ;  /* 0x000000044f00780c */ /* 0x000fe40003f25270 */
[----:B------:R-:W-:Y:S02]  /*7110*/  SEL R3, RZ, 0x1, P0 ;  /* 0x00000001ff037807 */ /* 0x000fe40000000000 */
[----:B------:R-:W-:Y:S02]  /*7120*/  SEL R0, RZ, 0x1, P1 ;  /* 0x00000001ff007807 */ /* 0x000fe40000800000 */
[----:B------:R-:W-:Y:S02]  /*7130*/  LOP3.LUT R106, R106, R3, RZ, 0x3c, !PT ;  /* 0x000000036a6a7212 */ /* 0x000fe400078e3cff */
[----:B------:R-:W-:Y:S02]  /*7140*/  LOP3.LUT R107, R107, R0, RZ, 0x3c, !PT ;  /* 0x000000006b6b7212 */ /* 0x000fe400078e3cff */
[----:B------:R-:W-:Y:S02]  /*7150*/  @P2 R2UR UR36, R103 ;  /* 0x00000000672422ca */ /* 0x000fe400000e0000 */
[----:B------:R-:W-:Y:S02]  /*7160*/  SEL R112, R112, RZ, P0 ;  /* 0x000000ff70707207 */ /* 0x000fe40000000000 */
[----:B------:R-:W-:Y:S01]  /*7170*/  SEL R44, R79, RZ, P1 ;  /* 0x000000ff4f2c7207 */ /* 0x000fe20000800000 */
[----:B------:R-:W-:Y:S10]  /*7180*/  @P2 BRA `(.L_x_104) ;  /* 0xffffffd400f82947 */ /* 0x000ff4000383ffff */
[----:B------:R-:W-:Y:S05]  /*7190*/  EXIT ;  /* 0x000000000000794d */ /* 0x000fea0003800000 */
.L_x_19:
[----:B--2---:R2:W1:Y:S02]  /*71a0*/  SYNCS.PHASECHK.TRANS64.TRYWAIT P0, [R3+URZ+0xe0], R2 ;  /* 0x0000e002030075a7 */ /* 0x00446400080011ff */
[----:B-1----:R-:W-:Y:S05]  /*71b0*/  @!P0 NANOSLEEP.SYNCS 0x989680 ;  /* 0x009896800000895d */ /* 0x002fea0003900000 */
[----:B------:R-:W1:Y:S02]  /*71c0*/  @!P0 SYNCS.PHASECHK.TRANS64 P0, [R3+URZ+0xe0], R2 ;  /* 0x0000e002030085a7 */ /* 0x000e6400080010ff */
[----:B-1----:R-:W-:Y:S05]  /*71d0*/  @!P0 BRA `(.L_x_19) ;  /* 0xfffffffc00f08947 */ /* 0x002fea000383ffff */
[----:B------:R-:W-:Y:S05]  /*71e0*/  BRA `(.L_x_105) ;  /* 0xffffffa000f07947 */ /* 0x000fea000383ffff */
.L_x_22:
[----:B-1----:R-:W-:-:S07]  /*71f0*/  MOV R2, UR33 ;  /* 0x0000002100027c02 */ /* 0x002fce0008000f00 */
.L_x_106:
[----:B-1----:R1:W2:Y:S02]  /*7200*/  SYNCS.PHASECHK.TRANS64.TRYWAIT P0, [R2+URZ+0x20], R5 ;  /* 0x00002005020075a7 */ /* 0x0022a400080011ff */
[----:B--2---:R-:W-:Y:S05]  /*7210*/  @!P0 NANOSLEEP.SYNCS 0x989680 ;  /* 0x009896800000895d */ /* 0x004fea0003900000 */
[----:B------:R-:W2:Y:S02]  /*7220*/  @!P0 SYNCS.PHASECHK.TRANS64 P0, [R2+URZ+0x20], R5 ;  /* 0x00002005020085a7 */ /* 0x000ea400080010ff */
[----:B--2---:R-:W-:Y:S05]  /*7230*/  @!P0 BRA `(.L_x_106) ;  /* 0xfffffffc00f08947 */ /* 0x004fea000383ffff */
[----:B------:R-:W-:Y:S05]  /*7240*/  BRA `(.L_x_21) ;  /* 0xffffffa400407947 */ /* 0x000fea000383ffff */
.L_x_28:
[----:B-1----:R-:W-:-:S07]  /*7250*/  MOV R2, UR17 ;  /* 0x0000001100027c02 */ /* 0x002fce0008000f00 */
.L_x_107:
[----:B-1----:R1:W2:Y:S02]  /*7260*/  SYNCS.PHASECHK.TRANS64.TRYWAIT P0, [R2+URZ+0x20], R5 ;  /* 0x00002005020075a7 */ /* 0x0022a400080011ff */
[----:B--2---:R-:W-:Y:S05]  /*7270*/  @!P0 NANOSLEEP.SYNCS 0x989680 ;  /* 0x009896800000895d */ /* 0x004fea0003900000 */
[----:B------:R-:W2:Y:S02]  /*7280*/  @!P0 SYNCS.PHASECHK.TRANS64 P0, [R2+URZ+0x20], R5 ;  /* 0x00002005020085a7 */ /* 0x000ea400080010ff */
[----:B--2---:R-:W-:Y:S05]  /*7290*/  @!P0 BRA `(.L_x_107) ;  /* 0xfffffffc00f08947 */ /* 0x004fea000383ffff */
[----:B------:R-:W-:Y:S05]  /*72a0*/  BRA `(.L_x_27) ;  /* 0xffffffa400e87947 */ /* 0x000fea000383ffff */
.L_x_32:
[----:B-1----:R1:W2:Y:S02]  /*72b0*/  SYNCS.PHASECHK.TRANS64.TRYWAIT P0, [R2+URZ+0x70], R3 ;  /* 0x00007003020075a7 */ /* 0x0022a400080011ff */
[----:B--2---:R-:W-:Y:S05]  /*72c0*/  @!P0 NANOSLEEP.SYNCS 0x989680 ;  /* 0x009896800000895d */ /* 0x004fea0003900000 */
[----:B------:R-:W2:Y:S02]  /*72d0*/  @!P0 SYNCS.PHASECHK.TRANS64 P0, [R2+URZ+0x70], R3 ;  /* 0x00007003020085a7 */ /* 0x000ea400080010ff */
[----:B--2---:R-:W-:Y:S05]  /*72e0*/  @!P0 BRA `(.L_x_32) ;  /* 0xfffffffc00f08947 */ /* 0x004fea000383ffff */
[----:B------:R-:W-:Y:S05]  /*72f0*/  BRA `(.L_x_108) ;  /* 0xffffffa800787947 */ /* 0x000fea000383ffff */
.L_x_36:
[----:B----4-:R-:W-:-:S07]  /*7300*/  MOV R0, UR5 ;  /* 0x0000000500007c02 */ /* 0x010fce0008000f00 */
.L_x_109:
[----:B-1----:R1:W2:Y:S02]  /*7310*/  SYNCS.PHASECHK.TRANS64.TRYWAIT P0, [R0+URZ], R3 ;  /* 0x00000003000075a7 */ /* 0x0022a400080011ff */
[----:B--2---:R-:W-:Y:S05]  /*7320*/  @!P0 NANOSLEEP.SYNCS 0x989680 ;  /* 0x009896800000895d */ /* 0x004fea0003900000 */
[----:B------:R-:W2:Y:S02]  /*7330*/  @!P0 SYNCS.PHASECHK.TRANS64 P0, [R0+URZ], R3 ;  /* 0x00000003000085a7 */ /* 0x000ea400080010ff */
[----:B--2---:R-:W-:Y:S05]  /*7340*/  @!P0 BRA `(.L_x_109) ;  /* 0xfffffffc00f08947 */ /* 0x004fea000383ffff */
[----:B------:R-:W-:Y:S05]  /*7350*/  BRA `(.L_x_110) ;  /* 0xffffffac00e87947 */ /* 0x000fea000383ffff */
.L_x_37:
[----:B----4-:R-:W-:-:S07]  /*7360*/  MOV R0, UR5 ;  /* 0x0000000500007c02 */ /* 0x010fce0008000f00 */
.L_x_111:
[----:B-1----:R1:W2:Y:S02]  /*7370*/  SYNCS.PHASECHK.TRANS64.TRYWAIT P0, [R0+URZ], R3 ;  /* 0x00000003000075a7 */ /* 0x0022a400080011ff */
[----:B--2---:R-:W-:Y:S05]  /*7380*/  @!P0 NANOSLEEP.SYNCS 0x989680 ;  /* 0x009896800000895d */ /* 0x004fea0003900000 */
[----:B------:R-:W2:Y:S02]  /*7390*/  @!P0 SYNCS.PHASECHK.TRANS64 P0, [R0+URZ], R3 ;  /* 0x00000003000085a7 */ /* 0x000ea400080010ff */
[----:B--2---:R-:W-:Y:S05]  /*73a0*/  @!P0 BRA `(.L_x_111) ;  /* 0xfffffffc00f08947 */ /* 0x004fea000383ffff */
[----:B------:R-:W-:Y:S05]  /*73b0*/  BRA `(.L_x_112) ;  /* 0xffffffac00f47947 */ /* 0x000fea000383ffff */
.L_x_38:
[----:B----4-:R-:W-:-:S07]  /*73c0*/  MOV R0, UR5 ;  /* 0x0000000500007c02 */ /* 0x010fce0008000f00 */
.L_x_113:
[----:B-1----:R1:W2:Y:S02]  /*73d0*/  SYNCS.PHASECHK.TRANS64.TRYWAIT P0, [R0+URZ], R3 ;  /* 0x00000003000075a7 */ /* 0x0022a400080011ff */
[----:B--2---:R-:W-:Y:S05]  /*73e0*/  @!P0 NANOSLEEP.SYNCS 0x989680 ;  /* 0x009896800000895d */ /* 0x004fea0003900000 */
[----:B------:R-:W2:Y:S02]  /*73f0*/  @!P0 SYNCS.PHASECHK.TRANS64 P0, [R0+URZ], R3 ;  /* 0x00000003000085a7 */ /* 0x000ea400080010ff */
[----:B--2---:R-:W-:Y:S05]  /*7400*/  @!P0 BRA `(.L_x_113) ;  /* 0xfffffffc00f08947 */ /* 0x004fea000383ffff */
[----:B------:R-:W-:Y:S05]  /*7410*/  BRA `(.L_x_114) ;  /* 0xffffffb000007947 */ /* 0x000fea000383ffff */
.L_x_41:
[----:B-1----:R1:W2:Y:S02]  /*7420*/  SYNCS.PHASECHK.TRANS64.TRYWAIT P0, [R0+URZ+0xd0], R5 ;  /* 0x0000d005000075a7 */ /* 0x0022a400080011ff */
[----:B--2---:R-:W-:Y:S05]  /*7430*/  @!P0 NANOSLEEP.SYNCS 0x989680 ;  /* 0x009896800000895d */ /* 0x004fea0003900000 */
[----:B------:R-:W2:Y:S02]  /*7440*/  @!P0 SYNCS.PHASECHK.TRANS64 P0, [R0+URZ+0xd0], R5 ;  /* 0x0000d005000085a7 */ /* 0x000ea400080010ff */
[----:B--2---:R-:W-:Y:S05]  /*7450*/  @!P0 BRA `(.L_x_41) ;  /* 0xfffffffc00f08947 */ /* 0x004fea000383ffff */
[----:B------:R-:W-:Y:S05]  /*7460*/  BRA `(.L_x_115) ;  /* 0xffffffb0005c7947 */ /* 0x000fea000383ffff */
.L_x_42:
[----:B------:R-:W-:-:S07]  /*7470*/  MOV R0, UR5 ;  /* 0x0000000500007c02 */ /* 0x000fce0008000f00 */
.L_x_116:
[----:B-1----:R1:W2:Y:S02]  /*7480*/  SYNCS.PHASECHK.TRANS64.TRYWAIT P0, [R0+URZ+0x80], R5 ;  /* 0x00008005000075a7 */ /* 0x0022a400080011ff */
[----:B--2---:R-:W-:Y:S05]  /*7490*/  @!P0 NANOSLEEP.SYNCS 0x989680 ;  /* 0x009896800000895d */ /* 0x004fea0003900000 */
[----:B------:R-:W2:Y:S02]  /*74a0*/  @!P0 SYNCS.PHASECHK.TRANS64 P0, [R0+URZ+0x80], R5 ;  /* 0x00008005000085a7 */ /* 0x000ea400080010ff */
[----:B--2---:R-:W-:Y:S05]  /*74b0*/  @!P0 BRA `(.L_x_116) ;  /* 0xfffffffc00f08947 */ /* 0x004fea000383ffff */
[----:B------:R-:W-:Y:S05]  /*74c0*/  BRA `(.L_x_117) ;  /* 0xffffffb0006c7947 */ /* 0x000fea000383ffff */
.L_x_43:
[----:B-1----:R1:W2:Y:S02]  /*74d0*/  SYNCS.PHASECHK.TRANS64.TRYWAIT P1, [R0+URZ+0x70], R5 ;  /* 0x00007005000075a7 */ /* 0x0022a400080211ff */
[----:B--2---:R-:W-:Y:S05]  /*74e0*/  @!P1 NANOSLEEP.SYNCS 0x989680 ;  /* 0x009896800000995d */ /* 0x004fea0003900000 */
[----:B------:R-:W2:Y:S02]  /*74f0*/  @!P1 SYNCS.PHASECHK.TRANS64 P1, [R0+URZ+0x70], R5 ;  /* 0x00007005000095a7 */ /* 0x000ea400080210ff */
[----:B--2---:R-:W-:Y:S05]  /*7500*/  @!P1 BRA `(.L_x_43) ;  /* 0xfffffffc00f09947 */ /* 0x004fea000383ffff */
[----:B------:R-:W-:Y:S05]  /*7510*/  BRA `(.L_x_118) ;  /* 0xffffffb0009c7947 */ /* 0x000fea000383ffff */
.L_x_46:
[----:B------:R-:W-:-:S07]  /*7520*/  MOV R0, UR5 ;  /* 0x0000000500007c02 */ /* 0x000fce0008000f00 */
.L_x_119:
[----:B-1----:R1:W2:Y:S02]  /*7530*/  SYNCS.PHASECHK.TRANS64.TRYWAIT P0, [R0+URZ+0x80], R3 ;  /* 0x00008003000075a7 */ /* 0x0022a400080011ff */
[----:B--2---:R-:W-:Y:S05]  /*7540*/  @!P0 NANOSLEEP.SYNCS 0x989680 ;  /* 0x009896800000895d */ /* 0x004fea0003900000 */
[----:B------:R-:W2:Y:S02]  /*7550*/  @!P0 SYNCS.PHASECHK.TRANS64 P0, [R0+URZ+0x80], R3 ;  /* 0x00008003000085a7 */ /* 0x000ea400080010ff */
[----:B--2---:R-:W-:Y:S05]  /*7560*/  @!P0 BRA `(.L_x_119) ;  /* 0xfffffffc00f08947 */ /* 0x004fea000383ffff */
[----:B------:R-:W-:Y:S05]  /*7570*/  BRA `(.L_x_45) ;  /* 0xffffffb000f07947 */ /* 0x000fea000383ffff */
.L_x_53:
[----:B-1----:R1:W2:Y:S02]  /*7580*/  SYNCS.PHASECHK.TRANS64.TRYWAIT P1, [R0+URZ+0x70], R5 ;  /* 0x00007005000075a7 */ /* 0x0022a400080211ff */
[----:B--2---:R-:W-:Y:S05]  /*7590*/  @!P1 NANOSLEEP.SYNCS 0x989680 ;  /* 0x009896800000995d */ /* 0x004fea0003900000 */
[----:B------:R-:W2:Y:S02]  /*75a0*/  @!P1 SYNCS.PHASECHK.TRANS64 P1, [R0+URZ+0x70], R5 ;  /* 0x00007005000095a7 */ /* 0x000ea400080210ff */
[----:B--2---:R-:W-:Y:S05]  /*75b0*/  @!P1 BRA `(.L_x_53) ;  /* 0xfffffffc00f09947 */ /* 0x004fea000383ffff */
[----:B------:R-:W-:Y:S05]  /*75c0*/  BRA `(.L_x_120) ;  /* 0xffffffb800607947 */ /* 0x000fea000383ffff */
.L_x_54:
[----:B------:R-:W-:-:S07]  /*75d0*/  MOV R3, UR7 ;  /* 0x0000000700037c02 */ /* 0x000fce0008000f00 */
.L_x_121:
[----:B-1----:R1:W2:Y:S02]  /*75e0*/  SYNCS.PHASECHK.TRANS64.TRYWAIT P0, [R3+URZ+0xb0], R0 ;  /* 0x0000b000030075a7 */ /* 0x0022a400080011ff */
[----:B--2---:R-:W-:Y:S05]  /*75f0*/  @!P0 NANOSLEEP.SYNCS 0x989680 ;  /* 0x009896800000895d */ /* 0x004fea0003900000 */
[----:B------:R-:W2:Y:S02]  /*7600*/  @!P0 SYNCS.PHASECHK.TRANS64 P0, [R3+URZ+0xb0], R0 ;  /* 0x0000b000030085a7 */ /* 0x000ea400080010ff */
[----:B--2---:R-:W-:Y:S05]  /*7610*/  @!P0 BRA `(.L_x_121) ;  /* 0xfffffffc00f08947 */ /* 0x004fea000383ffff */
[----:B------:R-:W-:Y:S05]  /*7620*/  BRA `(.L_x_122) ;  /* 0xffffffb800b07947 */ /* 0x000fea000383ffff */
.L_x_57:
[----:B------:R-:W-:Y:S07]  /*7630*/  MOV R0, UR6 ;  /* 0x0000000600007c02 */ /* 0x000fee0008000f00 */
.L_x_123:
[----:B-1----:R1:W2:Y:S02]  /*7640*/  SYNCS.PHASECHK.TRANS64.TRYWAIT P0, [R0+URZ], R3 ;  /* 0x00000003000075a7 */ /* 0x0022a400080011ff */
[----:B--2---:R-:W-:Y:S05]  /*7650*/  @!P0 NANOSLEEP.SYNCS 0x989680 ;  /* 0x009896800000895d */ /* 0x004fea0003900000 */
[----:B------:R-:W2:Y:S02]  /*7660*/  @!P0 SYNCS.PHASECHK.TRANS64 P0, [R0+URZ], R3 ;  /* 0x00000003000085a7 */ /* 0x000ea400080010ff */
[----:B--2---:R-:W-:Y:S05]  /*7670*/  @!P0 BRA `(.L_x_123) ;  /* 0xfffffffc00f08947 */ /* 0x004fea000383ffff */
[----:B------:R-:W-:Y:S05]  /*7680*/  BRA `(.L_x_56) ;  /* 0xffffffb800cc7947 */ /* 0x000fea000383ffff */
.L_x_60:
[----:B------:R-:W-:-:S07]  /*7690*/  MOV R0, UR6 ;  /* 0x0000000600007c02 */ /* 0x000fce0008000f00 */
.L_x_124:
[----:B--2---:R2:W4:Y:S02]  /*76a0*/  SYNCS.PHASECHK.TRANS64.TRYWAIT P0, [R0+URZ], R3 ;  /* 0x00000003000075a7 */ /* 0x00452400080011ff */
[----:B----4-:R-:W-:Y:S05]  /*76b0*/  @!P0 NANOSLEEP.SYNCS 0x989680 ;  /* 0x009896800000895d */ /* 0x010fea0003900000 */
[----:B------:R-:W4:Y:S02]  /*76c0*/  @!P0 SYNCS.PHASECHK.TRANS64 P0, [R0+URZ], R3 ;  /* 0x00000003000085a7 */ /* 0x000f2400080010ff */
[----:B----4-:R-:W-:Y:S05]  /*76d0*/  @!P0 BRA `(.L_x_124) ;  /* 0xfffffffc00f08947 */ /* 0x010fea000383ffff */
[----:B------:R-:W-:Y:S05]  /*76e0*/  BRA `(.L_x_125) ;  /* 0xffffffbc00a87947 */ /* 0x000fea000383ffff */
.L_x_61:
[----:B------:R-:W-:-:S07]  /*76f0*/  MOV R0, UR6 ;  /* 0x0000000600007c02 */ /* 0x000fce0008000f00 */
.L_x_126:
[----:B-1----:R1:W2:Y:S02]  /*7700*/  SYNCS.PHASECHK.TRANS64.TRYWAIT P0, [R0+URZ], R3 ;  /* 0x00000003000075a7 */ /* 0x0022a400080011ff */
[----:B--2---:R-:W-:Y:S05]  /*7710*/  @!P0 NANOSLEEP.SYNCS 0x989680 ;  /* 0x009896800000895d */ /* 0x004fea0003900000 */
[----:B------:R-:W2:Y:S02]  /*7720*/  @!P0 SYNCS.PHASECHK.TRANS64 P0, [R0+URZ], R3 ;  /* 0x00000003000085a7 */ /* 0x000ea400080010ff */
[----:B--2---:R-:W-:Y:S05]  /*7730*/  @!P0 BRA `(.L_x_126) ;  /* 0xfffffffc00f08947 */ /* 0x004fea000383ffff */
[----:B------:R-:W-:Y:S05]  /*7740*/  BRA `(.L_x_127) ;  /* 0xffffffbc00b47947 */ /* 0x000fea000383ffff */
.L_x_62:
[----:B------:R-:W-:-:S07]  /*7750*/  MOV R0, UR6 ;  /* 0x0000000600007c02 */ /* 0x000fce0008000f00 */
.L_x_128:
[----:B-1----:R1:W2:Y:S02]  /*7760*/  SYNCS.PHASECHK.TRANS64.TRYWAIT P0, [R0+URZ], R3 ;  /* 0x00000003000075a7 */ /* 0x0022a400080011ff */
[----:B--2---:R-:W-:Y:S05]  /*7770*/  @!P0 NANOSLEEP.SYNCS 0x989680 ;  /* 0x009896800000895d */ /* 0x004fea0003900000 */
[----:B------:R-:W2:Y:S02]  /*7780*/  @!P0 SYNCS.PHASECHK.TRANS64 P0, [R0+URZ], R3 ;  /* 0x00000003000085a7 */ /* 0x000ea400080010ff */
[----:B--2---:R-:W-:Y:S05]  /*7790*/  @!P0 BRA `(.L_x_128) ;  /* 0xfffffffc00f08947 */ /* 0x004fea000383ffff */
[----:B------:R-:W-:Y:S05]  /*77a0*/  BRA `(.L_x_129) ;  /* 0xffffffbc00c07947 */ /* 0x000fea000383ffff */
.L_x_63:
[----:B------:R-:W-:-:S07]  /*77b0*/  MOV R0, UR7 ;  /* 0x0000000700007c02 */ /* 0x000fce0008000f00 */
.L_x_130:
[----:B-1----:R1:W2:Y:S02]  /*77c0*/  SYNCS.PHASECHK.TRANS64.TRYWAIT P0, [R0+URZ], R3 ;  /* 0x00000003000075a7 */ /* 0x0022a400080011ff */
[----:B--2---:R-:W-:Y:S05]  /*77d0*/  @!P0 NANOSLEEP.SYNCS 0x989680 ;  /* 0x009896800000895d */ /* 0x004fea0003900000 */
[----:B------:R-:W2:Y:S02]  /*77e0*/  @!P0 SYNCS.PHASECHK.TRANS64 P0, [R0+URZ], R3 ;  /* 0x00000003000085a7 */ /* 0x000ea400080010ff */
[----:B--2---:R-:W-:Y:S05]  /*77f0*/  @!P0 BRA `(.L_x_130) ;  /* 0xfffffffc00f08947 */ /* 0x004fea000383ffff */
[----:B------:R-:W-:Y:S05]  /*7800*/  BRA `(.L_x_131) ;  /* 0xffffffbc00cc7947 */ /* 0x000fea000383ffff */
.L_x_68:
[----:B--2---:R2:W3:Y:S02]  /*7810*/  SYNCS.PHASECHK.TRANS64.TRYWAIT P0, [R0+URZ+0x70], R3 ;  /* 0x00007003000075a7 */ /* 0x0044e400080011ff */
[----:B---3--:R-:W-:Y:S05]  /*7820*/  @!P0 NANOSLEEP.SYNCS 0x989680 ;  /* 0x009896800000895d */ /* 0x008fea0003900000 */
[----:B------:R-:W3:Y:S02]  /*7830*/  @!P0 SYNCS.PHASECHK.TRANS64 P0, [R0+URZ+0x70], R3 ;  /* 0x00007003000085a7 */ /* 0x000ee400080010ff */
[----:B---3--:R-:W-:Y:S05]  /*7840*/  @!P0 BRA `(.L_x_68) ;  /* 0xfffffffc00f08947 */ /* 0x008fea000383ffff */
[----:B------:R-:W-:Y:S05]  /*7850*/  BRA `(.L_x_132) ;  /* 0xffffffc000d07947 */ /* 0x000fea000383ffff */
.L_x_71:
[----:B------:R-:W-:Y:S07]  /*7860*/  MOV R0, UR7 ;  /* 0x0000000700007c02 */ /* 0x000fee0008000f00 */
.L_x_133:
[----:B--2---:R2:W3:Y:S02]  /*7870*/  SYNCS.PHASECHK.TRANS64.TRYWAIT P0, [R0+URZ+0x68], R3 ;  /* 0x00006803000075a7 */ /* 0x0044e400080011ff */
[----:B---3--:R-:W-:Y:S05]  /*7880*/  @!P0 NANOSLEEP.SYNCS 0x989680 ;  /* 0x009896800000895d */ /* 0x008fea0003900000 */
[----:B------:R-:W3:Y:S02]  /*7890*/  @!P0 SYNCS.PHASECHK.TRANS64 P0, [R0+URZ+0x68], R3 ;  /* 0x00006803000085a7 */ /* 0x000ee400080010ff */
[----:B---3--:R-:W-:Y:S05]  /*78a0*/  @!P0 BRA `(.L_x_133) ;  /* 0xfffffffc00f08947 */ /* 0x008fea000383ffff */
[----:B------:R-:W-:Y:S05]  /*78b0*/  BRA `(.L_x_70) ;  /* 0xffffffc400b07947 */ /* 0x000fea000383ffff */
.L_x_74:
[----:B--2---:R-:W-:Y:S07]  /*78c0*/  MOV R3, UR7 ;  /* 0x0000000700037c02 */ /* 0x004fee0008000f00 */
.L_x_134:
[----:B-1----:R1:W2:Y:S02]  /*78d0*/  SYNCS.PHASECHK.TRANS64.TRYWAIT P0, [R3+URZ+0x50], R12 ;  /* 0x0000500c030075a7 */ /* 0x0022a400080011ff */
[----:B--2---:R-:W-:Y:S05]  /*78e0*/  @!P0 NANOSLEEP.SYNCS 0x989680 ;  /* 0x009896800000895d */ /* 0x004fea0003900000 */
[----:B------:R-:W2:Y:S02]  /*78f0*/  @!P0 SYNCS.PHASECHK.TRANS64 P0, [R3+URZ+0x50], R12 ;  /* 0x0000500c030085a7 */ /* 0x000ea400080010ff */
[----:B--2---:R-:W-:Y:S05]  /*7900*/  @!P0 BRA `(.L_x_134) ;  /* 0xfffffffc00f08947 */ /* 0x004fea000383ffff */
[----:B------:R-:W-:Y:S05]  /*7910*/  BRA `(.L_x_135) ;  /* 0xffffffc800287947 */ /* 0x000fea000383ffff */
.L_x_75:
[----:B------:R-:W-:Y:S07]  /*7920*/  MOV R3, UR7 ;  /* 0x0000000700037c02 */ /* 0x000fee0008000f00 */
.L_x_136:
[----:B-1----:R1:W2:Y:S02]  /*7930*/  SYNCS.PHASECHK.TRANS64.TRYWAIT P0, [R3+URZ+0x58], R12 ;  /* 0x0000580c030075a7 */ /* 0x0022a400080011ff */
[----:B--2---:R-:W-:Y:S05]  /*7940*/  @!P0 NANOSLEEP.SYNCS 0x989680 ;  /* 0x009896800000895d */ /* 0x004fea0003900000 */
[----:B------:R-:W2:Y:S02]  /*7950*/  @!P0 SYNCS.PHASECHK.TRANS64 P0, [R3+URZ+0x58], R12 ;  /* 0x0000580c030085a7 */ /* 0x000ea400080010ff */
[----:B--2---:R-:W-:Y:S05]  /*7960*/  @!P0 BRA `(.L_x_136) ;  /* 0xfffffffc00f08947 */ /* 0x004fea000383ffff */
[----:B------:R-:W-:Y:S05]  /*7970*/  BRA `(.L_x_137) ;  /* 0xffffffc800a87947 */ /* 0x000fea000383ffff */
.L_x_77:
[----:B------:R-:W-:-:S07]  /*7980*/  MOV R0, UR7 ;  /* 0x0000000700007c02 */ /* 0x000fce0008000f00 */
.L_x_138:
[----:B-1----:R1:W3:Y:S02]  /*7990*/  SYNCS.PHASECHK.TRANS64.TRYWAIT P0, [R0+URZ+0x50], R3 ;  /* 0x00005003000075a7 */ /* 0x0022e400080011ff */
[----:B---3--:R-:W-:Y:S05]  /*79a0*/  @!P0 NANOSLEEP.SYNCS 0x989680 ;  /* 0x009896800000895d */ /* 0x008fea0003900000 */
[----:B------:R-:W3:Y:S02]  /*79b0*/  @!P0 SYNCS.PHASECHK.TRANS64 P0, [R0+URZ+0x50], R3 ;  /* 0x00005003000085a7 */ /* 0x000ee400080010ff */
[----:B---3--:R-:W-:Y:S05]  /*79c0*/  @!P0 BRA `(.L_x_138) ;  /* 0xfffffffc00f08947 */ /* 0x008fea000383ffff */
[----:B------:R-:W-:Y:S05]  /*79d0*/  BRA `(.L_x_139) ;  /* 0xffffffcc00187947 */ /* 0x000fea000383ffff */
.L_x_79:
[----:B--2---:R2:W4:Y:S02]  /*79e0*/  SYNCS.PHASECHK.TRANS64.TRYWAIT P0, [R0+URZ+0x70], R3 ;  /* 0x00007003000075a7 */ /* 0x00452400080011ff */
[----:B----4-:R-:W-:Y:S05]  /*79f0*/  @!P0 NANOSLEEP.SYNCS 0x989680 ;  /* 0x009896800000895d */ /* 0x010fea0003900000 */
[----:B------:R-:W4:Y:S02]  /*7a00*/  @!P0 SYNCS.PHASECHK.TRANS64 P0, [R0+URZ+0x70], R3 ;  /* 0x00007003000085a7 */ /* 0x000f2400080010ff */
[----:B----4-:R-:W-:Y:S05]  /*7a10*/  @!P0 BRA `(.L_x_79) ;  /* 0xfffffffc00f08947 */ /* 0x010fea000383ffff */
[----:B------:R-:W-:Y:S05]  /*7a20*/  BRA `(.L_x_140) ;  /* 0xffffffcc00e47947 */ /* 0x000fea000383ffff */
.L_x_90:
[----:B-1----:R1:W3:Y:S02]  /*7a30*/  SYNCS.PHASECHK.TRANS64.TRYWAIT P1, [R0+URZ+0x40], R3 ;  /* 0x00004003000075a7 */ /* 0x0022e400080211ff */
[----:B---3--:R-:W-:Y:S05]  /*7a40*/  @!P1 NANOSLEEP.SYNCS 0x989680 ;  /* 0x009896800000995d */ /* 0x008fea0003900000 */
[----:B------:R-:W3:Y:S02]  /*7a50*/  @!P1 SYNCS.PHASECHK.TRANS64 P1, [R0+URZ+0x40], R3 ;  /* 0x00004003000095a7 */ /* 0x000ee400080210ff */
[----:B---3--:R-:W-:Y:S05]  /*7a60*/  @!P1 BRA `(.L_x_90) ;  /* 0xfffffffc00f09947 */ /* 0x008fea000383ffff */
[----:B------:R-:W-:Y:S05]  /*7a70*/  BRA `(.L_x_89) ;  /* 0xffffffd800fc7947 */ /* 0x000fea000383ffff */
.L_x_92:
[----:B-1----:R1:W4:Y:S02]  /*7a80*/  SYNCS.PHASECHK.TRANS64.TRYWAIT P0, [R113+URZ+0x90], R2 ;  /* 0x00009002710075a7 */ /* 0x00232400080011ff */
[----:B----4-:R-:W-:Y:S05]  /*7a90*/  @!P0 NANOSLEEP.SYNCS 0x989680 ;  /* 0x009896800000895d */ /* 0x010fea0003900000 */
[----:B------:R-:W4:Y:S02]  /*7aa0*/  @!P0 SYNCS.PHASECHK.TRANS64 P0, [R113+URZ+0x90], R2 ;  /* 0x00009002710085a7 */ /* 0x000f2400080010ff */
[----:B----4-:R-:W-:Y:S05]  /*7ab0*/  @!P0 BRA `(.L_x_92) ;  /* 0xfffffffc00f08947 */ /* 0x010fea000383ffff */
[----:B------:R-:W-:Y:S05]  /*7ac0*/  BRA `(.L_x_91) ;  /* 0xffffffdc00507947 */ /* 0x000fea000383ffff */
.L_x_100:
[----:B--2---:R2:W3:Y:S02]  /*7ad0*/  SYNCS.PHASECHK.TRANS64.TRYWAIT P0, [R32+URZ+0x40], R3 ;  /* 0x00004003200075a7 */ /* 0x0044e400080011ff */
[----:B---3--:R-:W-:Y:S05]  /*7ae0*/  @!P0 NANOSLEEP.SYNCS 0x989680 ;  /* 0x009896800000895d */ /* 0x008fea0003900000 */
[----:B------:R-:W3:Y:S02]  /*7af0*/  @!P0 SYNCS.PHASECHK.TRANS64 P0, [R32+URZ+0x40], R3 ;  /* 0x00004003200085a7 */ /* 0x000ee400080010ff */
[----:B---3--:R-:W-:Y:S05]  /*7b00*/  @!P0 BRA `(.L_x_100) ;  /* 0xfffffffc00f08947 */ /* 0x008fea000383ffff */
[----:B------:R-:W-:Y:S05]  /*7b10*/  BRA `(.L_x_99) ;  /* 0xffffffe800407947 */ /* 0x000fea000383ffff */
        .weak           $__internal_0_$__cuda_sm10x_tcgen05_guardrail_trap_col_being_dealloced_not_returned_by_alloc
        .type           $__internal_0_$__cuda_sm10x_tcgen05_guardrail_trap_col_being_dealloced_not_returned_by_alloc,@function
        .size           $__internal_0_$__cuda_sm10x_tcgen05_guardrail_trap_col_being_dealloced_not_returned_by_alloc,($__internal_1_$__cuda_sm10x_tcgen05_guardrail_trap_phase_invalid_during_alloc - $__internal_0_$__cuda_sm10x_tcgen05_guardrail_trap_col_being_dealloced_not_returned_by_alloc)
$__internal_0_$__cuda_sm10x_tcgen05_guardrail_trap_col_being_dealloced_not_returned_by_alloc:
[----:B------:R-:W-:Y:S05]  /*7b20*/  BPT.TRAP 0x1 ;  /* 0x000000040000795c */ /* 0x000fea0000300000 */
[----:B------:R-:W-:-:S04]  /*7b30*/  HFMA2 R3, -RZ, RZ, 0, 0 ;  /* 0x00000000ff037431 */ /* 0x000fc800000001ff */
[----:B------:R-:W-:Y:S05]  /*7b40*/  RET.REL.NODEC R2 `(_ZN7cutlass13device_kernelINS_4gemm6kernel13GemmUniversalIN4cute5tupleIJiiiiEEENS1_10collective13CollectiveMmaINS1_35MainloopSm100TmaUmmaWarpSpecializedILi4ELi2ELi4ENS5_IJNS4_1CILi1EEESB_SB_EEEEENS5_IJNSA_ILi64EEENSA_ILi128EEESF_EEENS_12float_e4m3_tENS5_IJlSB_lEEESH_SI_NS4_8TiledMMAINS4_8MMA_AtomIJNS4_10MMA_TraitsINS4_19SM100_MMA_F8F6F4_SSEJSH_SH_fSE_SF_NS4_17integral_constantINS4_4UMMA5MajorELSP_0EEESQ_NSN_INSO_7ScaleInELSR_0EEESS_EEEEEENS4_6LayoutISC_NS5_IJNSA_ILi0EEESW_SW_EEEEENS5_IJNS4_10UnderscoreESZ_SZ_EEEEENS4_13SM90_TMA_LOADENS4_14ComposedLayoutINS4_7SwizzleILi3ELi4ELi3EEENS4_18smem_ptr_flag_bitsILi8EEENSV_INS5_IJNSA_ILi8EEESF_EEENS5_IJSF_SB_EEEEEEEvNS4_8identityES12_S1C_vS1D_EENS_8epilogue10collective18CollectiveEpilogueINS1F_23Sm100TmaWarpSpecializedILi2ELi2ELi32ELb0ELb0EEEJSG_NS5_IJNSV_ISE_SB_EES1K_EEESH_SI_SH_SI_NS1F_6fusion15FusionCallbacksIS1J_NS1M_17LinearCombinationISH_fSH_fLNS_15FloatRoundStyleE2EEESG_S1L_JEEENS4_5SM1004TMEM4LOAD26SM100_TMEM_LOAD_16dp32b32xES12_NS13_INS14_ILi2ELi4ELi3EEES17_NSV_INS5_IJS18_SE_EEENS5_IJSE_SB_EEEEEEENS4_39AutoVectorizingCopyWithAssumedAlignmentILi128EEENS4_14SM90_TMA_STOREES20_S22_S22_EEEvvEEEEvNT_6ParamsE) ;  /* 0xffffff84022c7950 */ /* 0x000fea0003c3ffff */
        .weak           $__internal_1_$__cuda_sm10x_tcgen05_guardrail_trap_phase_invalid_during_alloc
        .type           $__internal_1_$__cuda_sm10x_tcgen05_guardrail_trap_phase_invalid_during_alloc,@function
        .size           $__internal_1_$__cuda_sm10x_tcgen05_guardrail_trap_phase_invalid_during_alloc,($__internal_2_$__cuda_sm10x_tcgen05_guardrail_trap_unallocated_columns_being_dealloced - $__internal_1_$__cuda_sm10x_tcgen05_guardrail_trap_phase_invalid_during_alloc)
$__internal_1_$__cuda_sm10x_tcgen05_guardrail_trap_phase_invalid_during_alloc:
[----:B------:R-:W-:Y:S05]  /*7b50*/  BPT.TRAP 0x1 ;  /* 0x000000040000795c */ /* 0x000fea0000300000 */
[----:B------:R-:W-:-:S04]  /*7b60*/  MOV R3, 0x0 ;  /* 0x0000000000037802 */ /* 0x000fc80000000f00 */
[----:B------:R-:W-:Y:S05]  /*7b70*/  RET.REL.NODEC R2 `(_ZN7cutlass13device_kernelINS_4gemm6kernel13GemmUniversalIN4cute5tupleIJiiiiEEENS1_10collective13CollectiveMmaINS1_35MainloopSm100TmaUmmaWarpSpecializedILi4ELi2ELi4ENS5_IJNS4_1CILi1EEESB_SB_EEEEENS5_IJNSA_ILi64EEENSA_ILi128EEESF_EEENS_12float_e4m3_tENS5_IJlSB_lEEESH_SI_NS4_8TiledMMAINS4_8MMA_AtomIJNS4_10MMA_TraitsINS4_19SM100_MMA_F8F6F4_SSEJSH_SH_fSE_SF_NS4_17integral_constantINS4_4UMMA5MajorELSP_0EEESQ_NSN_INSO_7ScaleInELSR_0EEESS_EEEEEENS4_6LayoutISC_NS5_IJNSA_ILi0EEESW_SW_EEEEENS5_IJNS4_10UnderscoreESZ_SZ_EEEEENS4_13SM90_TMA_LOADENS4_14ComposedLayoutINS4_7SwizzleILi3ELi4ELi3EEENS4_18smem_ptr_flag_bitsILi8EEENSV_INS5_IJNSA_ILi8EEESF_EEENS5_IJSF_SB_EEEEEEEvNS4_8identityES12_S1C_vS1D_EENS_8epilogue10collective18CollectiveEpilogueINS1F_23Sm100TmaWarpSpecializedILi2ELi2ELi32ELb0ELb0EEEJSG_NS5_IJNSV_ISE_SB_EES1K_EEESH_SI_SH_SI_NS1F_6fusion15FusionCallbacksIS1J_NS1M_17LinearCombinationISH_fSH_fLNS_15FloatRoundStyleE2EEESG_S1L_JEEENS4_5SM1004TMEM4LOAD26SM100_TMEM_LOAD_16dp32b32xES12_NS13_INS14_ILi2ELi4ELi3EEES17_NSV_INS5_IJS18_SE_EEENS5_IJSE_SB_EEEEEEENS4_39AutoVectorizingCopyWithAssumedAlignmentILi128EEENS4_14SM90_TMA_STOREES20_S22_S22_EEEvvEEEEvNT_6ParamsE) ;  /* 0xffffff8402207950 */ /* 0x000fea0003c3ffff */
        .weak           $__internal_2_$__cuda_sm10x_tcgen05_guardrail_trap_unallocated_columns_being_dealloced
        .type           $__internal_2_$__cuda_sm10x_tcgen05_guardrail_trap_unallocated_columns_being_dealloced,@function
        .size           $__internal_2_$__cuda_sm10x_tcgen05_guardrail_trap_unallocated_columns_being_dealloced,(.L_x_142 - $__internal_2_$__cuda_sm10x_tcgen05_guardrail_trap_unallocated_columns_being_dealloced)
$__internal_2_$__cuda_sm10x_tcgen05_guardrail_trap_unallocated_columns_being_dealloced:
[----:B------:R-:W-:Y:S05]  /*7b80*/  BPT.TRAP 0x1 ;  /* 0x000000040000795c */ /* 0x000fea0000300000 */
[----:B------:R-:W-:-:S04]  /*7b90*/  HFMA2 R3, -RZ, RZ, 0, 0 ;  /* 0x00000000ff037431 */ /* 0x000fc800000001ff */
[----:B------:R-:W-:Y:S05]  /*7ba0*/  RET.REL.NODEC R2 `(_ZN7cutlass13device_kernelINS_4gemm6kernel13GemmUniversalIN4cute5tupleIJiiiiEEENS1_10collective13CollectiveMmaINS1_35MainloopSm100TmaUmmaWarpSpecializedILi4ELi2ELi4ENS5_IJNS4_1CILi1EEESB_SB_EEEEENS5_IJNSA_ILi64EEENSA_ILi128EEESF_EEENS_12float_e4m3_tENS5_IJlSB_lEEESH_SI_NS4_8TiledMMAINS4_8MMA_AtomIJNS4_10MMA_TraitsINS4_19SM100_MMA_F8F6F4_SSEJSH_SH_fSE_SF_NS4_17integral_constantINS4_4UMMA5MajorELSP_0EEESQ_NSN_INSO_7ScaleInELSR_0EEESS_EEEEEENS4_6LayoutISC_NS5_IJNSA_ILi0EEESW_SW_EEEEENS5_IJNS4_10UnderscoreESZ_SZ_EEEEENS4_13SM90_TMA_LOADENS4_14ComposedLayoutINS4_7SwizzleILi3ELi4ELi3EEENS4_18smem_ptr_flag_bitsILi8EEENSV_INS5_IJNSA_ILi8EEESF_EEENS5_IJSF_SB_EEEEEEEvNS4_8identityES12_S1C_vS1D_EENS_8epilogue10collective18CollectiveEpilogueINS1F_23Sm100TmaWarpSpecializedILi2ELi2ELi32ELb0ELb0EEEJSG_NS5_IJNSV_ISE_SB_EES1K_EEESH_SI_SH_SI_NS1F_6fusion15FusionCallbacksIS1J_NS1M_17LinearCombinationISH_fSH_fLNS_15FloatRoundStyleE2EEESG_S1L_JEEENS4_5SM1004TMEM4LOAD26SM100_TMEM_LOAD_16dp32b32xES12_NS13_INS14_ILi2ELi4ELi3EEES17_NSV_INS5_IJS18_SE_EEENS5_IJSE_SB_EEEEEEENS4_39AutoVectorizingCopyWithAssumedAlignmentILi128EEENS4_14SM90_TMA_STOREES20_S22_S22_EEEvvEEEEvNT_6ParamsE) ;  /* 0xffffff8402147950 */ /* 0x000fea0003c3ffff */
.L_x_141:
[----:B------:R-:W-:-:S00]  /*7bb0*/  BRA `(.L_x_141) ;  /* 0xfffffffc00fc7947 */ /* 0x000fc0000383ffff */
[----:B------:R-:W-:-:S00]  /*7bc0*/  NOP ;  /* 0x0000000000007918 */ /* 0x000fc00000000000 */
        /* <DEDUP_REMOVED lines=11> */
.L_x_142:


//--------------------- .nv.global.init           --------------------------
	.section	.nv.global.init,"aw",@progbits
.nv.global.init:
	.type		$str$27,@object
	.size		$str$27,($str$28 - $str$27)
$str$27:
        /*0000*/ 	.byte	0x28, 0x61, 0x64, 0x64, 0x72, 0x65, 0x73, 0x73, 0x20, 0x26, 0x20, 0x6d, 0x61, 0x73, 0x6b, 0x29
        /*0010*/ 	.byte	0x20, 0x3d, 0x3d, 0x20, 0x30, 0x00
	.type		$str$28,@object
	.size		$str$28,($str$26 - $str$28)
$str$28:
        /*0016*/ 	.byte	0x2f, 0x74, 0x6d, 0x70, 0x2f, 0x63, 0x75, 0x74, 0x6c, 0x61, 0x73, 0x73, 0x5f, 0x73, 0x77, 0x65
        /*0026*/ 	.byte	0x65, 0x70, 0x5f, 0x73, 0x72, 0x63, 0x2f, 0x69, 0x6e, 0x63, 0x6c, 0x75, 0x64, 0x65, 0x2f, 0x63
        /*0036*/ 	.byte	0x75, 0x74, 0x65, 0x2f, 0x70, 0x6f, 0x69, 0x6e, 0x74, 0x65, 0x72, 0x5f, 0x66, 0x6c, 0x61, 0x67
        /*0046*/ 	.byte	0x67, 0x65, 0x64, 0x2e, 0x68, 0x70, 0x70, 0x00
	.type		$str$26,@object
	.size		$str$26,($str$25 - $str$26)
$str$26:
        /*004e*/ 	.byte	0x2f, 0x74, 0x6d, 0x70, 0x2f, 0x63, 0x75, 0x74, 0x6c, 0x61, 0x73, 0x73, 0x5f, 0x73, 0x77, 0x65
        /*005e*/ 	.byte	0x65, 0x70, 0x5f, 0x73, 0x72, 0x63, 0x2f, 0x69, 0x6e, 0x63, 0x6c, 0x75, 0x64, 0x65, 0x2f, 0x63
        /*006e*/ 	.byte	0x75, 0x74, 0x65, 0x2f, 0x61, 0x74, 0x6f, 0x6d, 0x2f, 0x63, 0x6f, 0x70, 0x79, 0x5f, 0x74, 0x72
        /*007e*/ 	.byte	0x61, 0x69, 0x74, 0x73, 0x5f, 0x73, 0x6d, 0x31, 0x30, 0x30, 0x2e, 0x68, 0x70, 0x70, 0x00
	.type		$str$25,@object
	.size		$str$25,(__unnamed_1 - $str$25)
$str$25:
        /*008d*/ 	.byte	0x28, 0x28, 0x75, 0x69, 0x6e, 0x74, 0x33, 0x32, 0x5f, 0x74, 0x28, 0x74, 0x68, 0x72, 0x65, 0x61
        /*009d*/ 	.byte	0x64, 0x49, 0x64, 0x78, 0x2e, 0x78, 0x29, 0x20, 0x2f, 0x20, 0x33, 0x32, 0x29, 0x20, 0x25, 0x20
        /*00ad*/ 	.byte	0x34, 0x29, 0x20, 0x3d, 0x3d, 0x20, 0x28, 0x28, 0x28, 0x74, 0x6d, 0x65, 0x6d, 0x5f, 0x61, 0x64
        /*00bd*/ 	.byte	0x64, 0x72, 0x20, 0x3e, 0x3e, 0x20, 0x31, 0x36, 0x29, 0x20, 0x2f, 0x20, 0x33, 0x32, 0x29, 0x20
        /*00cd*/ 	.byte	0x25, 0x20, 0x34, 0x29, 0x00
	.type		__unnamed_1,@object
	.size		__unnamed_1,(__unnamed_2 - __unnamed_1)
__unnamed_1:
        /*00d2*/ 	.byte	0x61, 0x75, 0x74, 0x6f, 0x20, 0x63, 0x75, 0x74, 0x65, 0x3a, 0x3a, 0x61, 0x73, 0x5f, 0x70, 0x6f
        /* <DEDUP_REMOVED lines=24> */
        /*0262*/ 	.byte	0x3c, 0x34, 0x30, 0x39, 0x36, 0x3e, 0x3e, 0x3e, 0x3e, 0x5d, 0x00
	.type		__unnamed_2,@object
	.size		__unnamed_2,(.L_2 - __unnamed_2)
__unnamed_2:
        /* <DEDUP_REMOVED lines=40> */
        /*04ed*/ 	.byte	0x74, 0x65, 0x3a, 0x3a, 0x43, 0x3c, 0x30, 0x3e, 0x3e, 0x3e, 0x3e, 0x5d, 0x00
.L_2:


//--------------------- .nv.shared._ZN7cutlass13device_kernelINS_4gemm6kernel13GemmUniversalIN4cute5tupleIJiiiiEEENS1_10collective13CollectiveMmaINS1_35MainloopSm100TmaUmmaWarpSpecializedILi4ELi2ELi4ENS5_IJNS4_1CILi1EEESB_SB_EEEEENS5_IJNSA_ILi64EEENSA_ILi128EEESF_EEENS_12float_e4m3_tENS5_IJlSB_lEEESH_SI_NS4_8TiledMMAINS4_8MMA_AtomIJNS4_10MMA_TraitsINS4_19SM100_MMA_F8F6F4_SSEJSH_SH_fSE_SF_NS4_17integral_constantINS4_4UMMA5MajorELSP_0EEESQ_NSN_INSO_7ScaleInELSR_0EEESS_EEEEEENS4_6LayoutISC_NS5_IJNSA_ILi0EEESW_SW_EEEEENS5_IJNS4_10UnderscoreESZ_SZ_EEEEENS4_13SM90_TMA_LOADENS4_14ComposedLayoutINS4_7SwizzleILi3ELi4ELi3EEENS4_18smem_ptr_flag_bitsILi8EEENSV_INS5_IJNSA_ILi8EEESF_EEENS5_IJSF_SB_EEEEEEEvNS4_8identityES12_S1C_vS1D_EENS_8epilogue10collective18CollectiveEpilogueINS1F_23Sm100TmaWarpSpecializedILi2ELi2ELi32ELb0ELb0EEEJSG_NS5_IJNSV_ISE_SB_EES1K_EEESH_SI_SH_SI_NS1F_6fusion15FusionCallbacksIS1J_NS1M_17LinearCombinationISH_fSH_fLNS_15FloatRoundStyleE2EEESG_S1L_JEEENS4_5SM1004TMEM4LOAD26SM100_TMEM_LOAD_16dp32b32xES12_NS13_INS14_ILi2ELi4ELi3EEES17_NSV_INS5_IJS18_SE_EEENS5_IJSE_SB_EEEEEEENS4_39AutoVectorizingCopyWithAssumedAlignmentILi128EEENS4_14SM90_TMA_STOREES20_S22_S22_EEEvvEEEEvNT_6ParamsE --------------------------
	.section	.nv.shared._ZN7cutlass13device_kernelINS_4gemm6kernel13GemmUniversalIN4cute5tupleIJiiiiEEENS1_10collective13CollectiveMmaINS1_35MainloopSm100TmaUmmaWarpSpecializedILi4ELi2ELi4ENS5_IJNS4_1CILi1EEESB_SB_EEEEENS5_IJNSA_ILi64EEENSA_ILi128EEESF_EEENS_12float_e4m3_tENS5_IJlSB_lEEESH_SI_NS4_8TiledMMAINS4_8MMA_AtomIJNS4_10MMA_TraitsINS4_19SM100_MMA_F8F6F4_SSEJSH_SH_fSE_SF_NS4_17integral_constantINS4_4UMMA5MajorELSP_0EEESQ_NSN_INSO_7ScaleInELSR_0EEESS_EEEEEENS4_6LayoutISC_NS5_IJNSA_ILi0EEESW_SW_EEEEENS5_IJNS4_10UnderscoreESZ_SZ_EEEEENS4_13SM90_TMA_LOADENS4_14ComposedLayoutINS4_7SwizzleILi3ELi4ELi3EEENS4_18smem_ptr_flag_bitsILi8EEENSV_INS5_IJNSA_ILi8EEESF_EEENS5_IJSF_SB_EEEEEEEvNS4_8identityES12_S1C_vS1D_EENS_8epilogue10collective18CollectiveEpilogueINS1F_23Sm100TmaWarpSpecializedILi2ELi2ELi32ELb0ELb0EEEJSG_NS5_IJNSV_ISE_SB_EES1K_EEESH_SI_SH_SI_NS1F_6fusion15FusionCallbacksIS1J_NS1M_17LinearCombinationISH_fSH_fLNS_15FloatRoundStyleE2EEESG_S1L_JEEENS4_5SM1004TMEM4LOAD26SM100_TMEM_LOAD_16dp32b32xES12_NS13_INS14_ILi2ELi4ELi3EEES17_NSV_INS5_IJS18_SE_EEENS5_IJSE_SB_EEEEEEENS4_39AutoVectorizingCopyWithAssumedAlignmentILi128EEENS4_14SM90_TMA_STOREES20_S22_S22_EEEvvEEEEvNT_6ParamsE,"aw",@nobits
	.sectionflags	@""
	.align	16
	.zero		1024


//--------------------- .nv.shared.reserved.0     --------------------------
	.section	.nv.shared.reserved.0,"aw",@nobits
	.weak		__nv_reservedSMEM_offset_0_alias
	.size		__nv_reservedSMEM_offset_0_alias, 0, 64
	.other		__nv_reservedSMEM_offset_0_alias,@"STO_CUDA_RESERVED_SHARED STV_DEFAULT"
__nv_reservedSMEM_offset_0_alias:
	.zero		0
.nv.shared.reserved.0:
	.zero		64
	.weak		__nv_reservedSMEM_tcgen05_partition
	.type		__nv_reservedSMEM_tcgen05_partition,@object
	.size		__nv_reservedSMEM_tcgen05_partition,(.L_0 - __nv_reservedSMEM_tcgen05_partition)
__nv_reservedSMEM_tcgen05_partition:
	.zero		32
.L_0:


//--------------------- .nv.global                --------------------------
	.section	.nv.global,"aw",@nobits
.nv.global:
	.type		_ZN40_INTERNAL_f6b1c24f_4_k_cu_73a88fc9_253294cute1_E,@object
	.size		_ZN40_INTERNAL_f6b1c24f_4_k_cu_73a88fc9_253294cute1_E,(_ZN40_INTERNAL_f6b1c24f_4_k_cu_73a88fc9_253294cuda3std3__45__cpo6cbeginE - _ZN40_INTERNAL_f6b1c24f_4_k_cu_73a88fc9_253294cute1_E)
_ZN40_INTERNAL_f6b1c24f_4_k_cu_73a88fc9_253294cute1_E:
	.zero		1
	.type		_ZN40_INTERNAL_f6b1c24f_4_k_cu_73a88fc9_253294cuda3std3__45__cpo6cbeginE,@object
	.size		_ZN40_INTERNAL_f6b1c24f_4_k_cu_73a88fc9_253294cuda3std3__45__cpo6cbeginE,(_ZN40_INTERNAL_f6b1c24f_4_k_cu_73a88fc9_253294cuda3std3__48in_placeE - _ZN40_INTERNAL_f6b1c24f_4_k_cu_73a88fc9_253294cuda3std3__45__cpo6cbeginE)
_ZN40_INTERNAL_f6b1c24f_4_k_cu_73a88fc9_253294cuda3std3__45__cpo6cbeginE:
	.zero		1
	.type		_ZN40_INTERNAL_f6b1c24f_4_k_cu_73a88fc9_253294cuda3std3__48in_placeE,@object
	.size		_ZN40_INTERNAL_f6b1c24f_4_k_cu_73a88fc9_253294cuda3std3__48in_placeE,(_ZN40_INTERNAL_f6b1c24f_4_k_cu_73a88fc9_253294cuda3std6ranges3__45__cpo9iter_moveE - _ZN40_INTERNAL_f6b1c24f_4_k_cu_73a88fc9_253294cuda3std3__48in_placeE)
_ZN40_INTERNAL_f6b1c24f_4_k_cu_73a88fc9_253294cuda3std3__48in_placeE:
	.zero		1
	.type		_ZN40_INTERNAL_f6b1c24f_4_k_cu_73a88fc9_253294cuda3std6ranges3__45__cpo9iter_moveE,@object
	.size		_ZN40_INTERNAL_f6b1c24f_4_k_cu_73a88fc9_253294cuda3std6ranges3__45__cpo9iter_moveE,(_ZN40_INTERNAL_f6b1c24f_4_k_cu_73a88fc9_253294cuda3std3__45__cpo5beginE - _ZN40_INTERNAL_f6b1c24f_4_k_cu_73a88fc9_253294cuda3std6ranges3__45__cpo9iter_moveE)
_ZN40_INTERNAL_f6b1c24f_4_k_cu_73a88fc9_253294cuda3std6ranges3__45__cpo9iter_moveE:
	.zero		1
	.type		_ZN40_INTERNAL_f6b1c24f_4_k_cu_73a88fc9_253294cuda3std3__45__cpo5beginE,@object
	.size		_ZN40_INTERNAL_f6b1c24f_4_k_cu_73a88fc9_253294cuda3std3__45__cpo5beginE,(_ZN40_INTERNAL_f6b1c24f_4_k_cu_73a88fc9_253294cuda3std3__442_GLOBAL__N__f6b1c24f_4_k_cu_73a88fc9_253296ignoreE - _ZN40_INTERNAL_f6b1c24f_4_k_cu_73a88fc9_253294cuda3std3__45__cpo5beginE)
_ZN40_INTERNAL_f6b1c24f_4_k_cu_73a88fc9_253294cuda3std3__45__cpo5beginE:
	.zero		1
	.type		_ZN40_INTERNAL_f6b1c24f_4_k_cu_73a88fc9_253294cuda3std3__442_GLOBAL__N__f6b1c24f_4_k_cu_73a88fc9_253296ignoreE,@object
	.size		_ZN40_INTERNAL_f6b1c24f_4_k_cu_73a88fc9_253294cuda3std3__442_GLOBAL__N__f6b1c24f_4_k_cu_73a88fc9_253296ignoreE,(_ZN40_INTERNAL_f6b1c24f_4_k_cu_73a88fc9_253294cute7productE - _ZN40_INTERNAL_f6b1c24f_4_k_cu_73a88fc9_253294cuda3std3__442_GLOBAL__N__f6b1c24f_4_k_cu_73a88fc9_253296ignoreE)
_ZN40_INTERNAL_f6b1c24f_4_k_cu_73a88fc9_253294cuda3std3__442_GLOBAL__N__f6b1c24f_4_k_cu_73a88fc9_253296ignoreE:
	.zero		1
	.type		_ZN40_INTERNAL_f6b1c24f_4_k_cu_73a88fc9_253294cute7productE,@object
	.size		_ZN40_INTERNAL_f6b1c24f_4_k_cu_73a88fc9_253294cute7productE,(_ZN40_INTERNAL_f6b1c24f_4_k_cu_73a88fc9_253294cuda3std3__45__cpo3endE - _ZN40_INTERNAL_f6b1c24f_4_k_cu_73a88fc9_253294cute7productE)
_ZN40_INTERNAL_f6b1c24f_4_k_cu_73a88fc9_253294cute7productE:
	.zero		1
	.type		_ZN40_INTERNAL_f6b1c24f_4_k_cu_73a88fc9_253294cuda3std3__45__cpo3endE,@object
	.size		_ZN40_INTERNAL_f6b1c24f_4_k_cu_73a88fc9_253294cuda3std3__45__cpo3endE,(_ZN40_INTERNAL_f6b1c24f_4_k_cu_73a88fc9_253294cuda3std3__419piecewise_constructE - _ZN40_INTERNAL_f6b1c24f_4_k_cu_73a88fc9_253294cuda3std3__45__cpo3endE)
_ZN40_INTERNAL_f6b1c24f_4_k_cu_73a88fc9_253294cuda3std3__45__cpo3endE:
	.zero		1
	.type		_ZN40_INTERNAL_f6b1c24f_4_k_cu_73a88fc9_253294cuda3std3__419piecewise_constructE,@object
	.size		_ZN40_INTERNAL_f6b1c24f_4_k_cu_73a88fc9_253294cuda3std3__419piecewise_constructE,(_ZN40_INTERNAL_f6b1c24f_4_k_cu_73a88fc9_253294cuda3std3__45__cpo4cendE - _ZN40_INTERNAL_f6b1c24f_4_k_cu_73a88fc9_253294cuda3std3__419piecewise_constructE)
_ZN40_INTERNAL_f6b1c24f_4_k_cu_73a88fc9_253294cuda3std3__419piecewise_constructE:
	.zero		1
	.type		_ZN40_INTERNAL_f6b1c24f_4_k_cu_73a88fc9_253294cuda3std3__45__cpo4cendE,@object
	.size		_ZN40_INTERNAL_f6b1c24f_4_k_cu_73a88fc9_253294cuda3std3__45__cpo4cendE,(_ZN40_INTERNAL_f6b1c24f_4_k_cu_73a88fc9_253294cuda3std6ranges3__45__cpo4swapE - _ZN40_INTERNAL_f6b1c24f_4_k_cu_73a88fc9_253294cuda3std3__45__cpo4cendE)
_ZN40_INTERNAL_f6b1c24f_4_k_cu_73a88fc9_253294cuda3std3__45__cpo4cendE:
	.zero		1
	.type		_ZN40_INTERNAL_f6b1c24f_4_k_cu_73a88fc9_253294cuda3std6ranges3__45__cpo4swapE,@object
	.size		_ZN40_INTERNAL_f6b1c24f_4_k_cu_73a88fc9_253294cuda3std6ranges3__45__cpo4swapE,(.L_10 - _ZN40_INTERNAL_f6b1c24f_4_k_cu_73a88fc9_253294cuda3std6ranges3__45__cpo4swapE)
_ZN40_INTERNAL_f6b1c24f_4_k_cu_73a88fc9_253294cuda3std6ranges3__45__cpo4swapE:
	.zero		1
.L_10:


//--------------------- .nv.constant0._ZN7cutlass13device_kernelINS_4gemm6kernel13GemmUniversalIN4cute5tupleIJiiiiEEENS1_10collective13CollectiveMmaINS1_35MainloopSm100TmaUmmaWarpSpecializedILi4ELi2ELi4ENS5_IJNS4_1CILi1EEESB_SB_EEEEENS5_IJNSA_ILi64EEENSA_ILi128EEESF_EEENS_12float_e4m3_tENS5_IJlSB_lEEESH_SI_NS4_8TiledMMAINS4_8MMA_AtomIJNS4_10MMA_TraitsINS4_19SM100_MMA_F8F6F4_SSEJSH_SH_fSE_SF_NS4_17integral_constantINS4_4UMMA5MajorELSP_0EEESQ_NSN_INSO_7ScaleInELSR_0EEESS_EEEEEENS4_6LayoutISC_NS5_IJNSA_ILi0EEESW_SW_EEEEENS5_IJNS4_10UnderscoreESZ_SZ_EEEEENS4_13SM90_TMA_LOADENS4_14ComposedLayoutINS4_7SwizzleILi3ELi4ELi3EEENS4_18smem_ptr_flag_bitsILi8EEENSV_INS5_IJNSA_ILi8EEESF_EEENS5_IJSF_SB_EEEEEEEvNS4_8identityES12_S1C_vS1D_EENS_8epilogue10collective18CollectiveEpilogueINS1F_23Sm100TmaWarpSpecializedILi2ELi2ELi32ELb0ELb0EEEJSG_NS5_IJNSV_ISE_SB_EES1K_EEESH_SI_SH_SI_NS1F_6fusion15FusionCallbacksIS1J_NS1M_17LinearCombinationISH_fSH_fLNS_15FloatRoundStyleE2EEESG_S1L_JEEENS4_5SM1004TMEM4LOAD26SM100_TMEM_LOAD_16dp32b32xES12_NS13_INS14_ILi2ELi4ELi3EEES17_NSV_INS5_IJS18_SE_EEENS5_IJSE_SB_EEEEEEENS4_39AutoVectorizingCopyWithAssumedAlignmentILi128EEENS4_14SM90_TMA_STOREES20_S22_S22_EEEvvEEEEvNT_6ParamsE --------------------------
	.section	.nv.constant0._ZN7cutlass13device_kernelINS_4gemm6kernel13GemmUniversalIN4cute5tupleIJiiiiEEENS1_10collective13CollectiveMmaINS1_35MainloopSm100TmaUmmaWarpSpecializedILi4ELi2ELi4ENS5_IJNS4_1CILi1EEESB_SB_EEEEENS5_IJNSA_ILi64EEENSA_ILi128EEESF_EEENS_12float_e4m3_tENS5_IJlSB_lEEESH_SI_NS4_8TiledMMAINS4_8MMA_AtomIJNS4_10MMA_TraitsINS4_19SM100_MMA_F8F6F4_SSEJSH_SH_fSE_SF_NS4_17integral_constantINS4_4UMMA5MajorELSP_0EEESQ_NSN_INSO_7ScaleInELSR_0EEESS_EEEEEENS4_6LayoutISC_NS5_IJNSA_ILi0EEESW_SW_EEEEENS5_IJNS4_10UnderscoreESZ_SZ_EEEEENS4_13SM90_TMA_LOADENS4_14ComposedLayoutINS4_7SwizzleILi3ELi4ELi3EEENS4_18smem_ptr_flag_bitsILi8EEENSV_INS5_IJNSA_ILi8EEESF_EEENS5_IJSF_SB_EEEEEEEvNS4_8identityES12_S1C_vS1D_EENS_8epilogue10collective18CollectiveEpilogueINS1F_23Sm100TmaWarpSpecializedILi2ELi2ELi32ELb0ELb0EEEJSG_NS5_IJNSV_ISE_SB_EES1K_EEESH_SI_SH_SI_NS1F_6fusion15FusionCallbacksIS1J_NS1M_17LinearCombinationISH_fSH_fLNS_15FloatRoundStyleE2EEESG_S1L_JEEENS4_5SM1004TMEM4LOAD26SM100_TMEM_LOAD_16dp32b32xES12_NS13_INS14_ILi2ELi4ELi3EEES17_NSV_INS5_IJS18_SE_EEENS5_IJSE_SB_EEEEEEENS4_39AutoVectorizingCopyWithAssumedAlignmentILi128EEENS4_14SM90_TMA_STOREES20_S22_S22_EEEvvEEEEvNT_6ParamsE,"a",@progbits
	.sectionflags	@""
	.align	4
.nv.constant0._ZN7cutlass13device_kernelINS_4gemm6kernel13GemmUniversalIN4cute5tupleIJiiiiEEENS1_10collective13CollectiveMmaINS1_35MainloopSm100TmaUmmaWarpSpecializedILi4ELi2ELi4ENS5_IJNS4_1CILi1EEESB_SB_EEEEENS5_IJNSA_ILi64EEENSA_ILi128EEESF_EEENS_12float_e4m3_tENS5_IJlSB_lEEESH_SI_NS4_8TiledMMAINS4_8MMA_AtomIJNS4_10MMA_TraitsINS4_19SM100_MMA_F8F6F4_SSEJSH_SH_fSE_SF_NS4_17integral_constantINS4_4UMMA5MajorELSP_0EEESQ_NSN_INSO_7ScaleInELSR_0EEESS_EEEEEENS4_6LayoutISC_NS5_IJNSA_ILi0EEESW_SW_EEEEENS5_IJNS4_10UnderscoreESZ_SZ_EEEEENS4_13SM90_TMA_LOADENS4_14ComposedLayoutINS4_7SwizzleILi3ELi4ELi3EEENS4_18smem_ptr_flag_bitsILi8EEENSV_INS5_IJNSA_ILi8EEESF_EEENS5_IJSF_SB_EEEEEEEvNS4_8identityES12_S1C_vS1D_EENS_8epilogue10collective18CollectiveEpilogueINS1F_23Sm100TmaWarpSpecializedILi2ELi2ELi32ELb0ELb0EEEJSG_NS5_IJNSV_ISE_SB_EES1K_EEESH_SI_SH_SI_NS1F_6fusion15FusionCallbacksIS1J_NS1M_17LinearCombinationISH_fSH_fLNS_15FloatRoundStyleE2EEESG_S1L_JEEENS4_5SM1004TMEM4LOAD26SM100_TMEM_LOAD_16dp32b32xES12_NS13_INS14_ILi2ELi4ELi3EEES17_NSV_INS5_IJS18_SE_EEENS5_IJSE_SB_EEEEEEENS4_39AutoVectorizingCopyWithAssumedAlignmentILi128EEENS4_14SM90_TMA_STOREES20_S22_S22_EEEvvEEEEvNT_6ParamsE:
	.zero		2944


//--------------------- SYMBOLS --------------------------

	.type		.nv.reservedSmem.offset0,@object
	.size		.nv.reservedSmem.offset0,0x4
	.type		.nv.reservedSmem.cap,@object
	.size		.nv.reservedSmem.cap,0x4
	.type		__assertfail,@function
